//
// Generated by NVIDIA NVVM Compiler
//
// Compiler Build ID: CL-36424714
// Cuda compilation tools, release 13.0, V13.0.88
// Based on NVVM 20.0.0
//

.version 9.0
.target sm_100
.address_size 64

	// .globl	_Z12FindLocalMiniPiS_S_S_
// _ZZ12FindLocalMiniPiS_S_S_E5t_min has been demoted
// _ZZ12FindLocalMiniPiS_S_S_E7t_index has been demoted

.visible .entry _Z12FindLocalMiniPiS_S_S_(
	.param .u32 _Z12FindLocalMiniPiS_S_S__param_0,
	.param .u64 .ptr .align 1 _Z12FindLocalMiniPiS_S_S__param_1,
	.param .u64 .ptr .align 1 _Z12FindLocalMiniPiS_S_S__param_2,
	.param .u64 .ptr .align 1 _Z12FindLocalMiniPiS_S_S__param_3,
	.param .u64 .ptr .align 1 _Z12FindLocalMiniPiS_S_S__param_4
)
{
	.reg .pred 	%p<32>;
	.reg .b32 	%r<173>;
	.reg .b64 	%rd<29>;
	// demoted variable
	.shared .align 4 .b8 _ZZ12FindLocalMiniPiS_S_S_E5t_min[4096];
	// demoted variable
	.shared .align 4 .b8 _ZZ12FindLocalMiniPiS_S_S_E7t_index[4096];
	ld.param.u32 	%r96, [_Z12FindLocalMiniPiS_S_S__param_0];
	ld.param.u64 	%rd13, [_Z12FindLocalMiniPiS_S_S__param_1];
	ld.param.u64 	%rd14, [_Z12FindLocalMiniPiS_S_S__param_2];
	cvta.to.global.u64 	%rd1, %rd14;
	cvta.to.global.u64 	%rd2, %rd13;
	mov.u32 	%r97, %nctaid.x;
	mov.u32 	%r1, %ntid.x;
	mul.lo.s32 	%r2, %r97, %r1;
	rem.u32 	%r98, %r96, %r2;
	setp.ne.s32 	%p1, %r98, 0;
	@%p1 bra 	$L__BB0_2;
	div.u32 	%r131, %r96, %r2;
	bra.uni 	$L__BB0_3;
$L__BB0_2:
	div.u32 	%r99, %r96, %r2;
	add.s32 	%r131, %r99, 1;
$L__BB0_3:
	mov.u32 	%r6, %ctaid.x;
	mov.u32 	%r7, %tid.x;
	shl.b32 	%r100, %r7, 2;
	mov.u32 	%r101, _ZZ12FindLocalMiniPiS_S_S_E5t_min;
	add.s32 	%r8, %r101, %r100;
	mov.b32 	%r102, 2147483647;
	st.shared.u32 	[%r8], %r102;
	mov.u32 	%r103, _ZZ12FindLocalMiniPiS_S_S_E7t_index;
	add.s32 	%r9, %r103, %r100;
	mov.b32 	%r104, -1;
	st.shared.u32 	[%r9], %r104;
	setp.lt.s32 	%p2, %r131, 1;
	@%p2 bra 	$L__BB0_30;
	mad.lo.s32 	%r107, %r1, %r6, %r7;
	mul.lo.s32 	%r10, %r131, %r107;
	and.b32  	%r11, %r131, 3;
	setp.lt.u32 	%p3, %r131, 4;
	mov.b32 	%r158, 0;
	mov.b32 	%r145, 2147483647;
	@%p3 bra 	$L__BB0_23;
	and.b32  	%r158, %r131, 2147483644;
	neg.s32 	%r136, %r158;
	add.s32 	%r135, %r10, 3;
	add.s32 	%r134, %r10, 1;
	add.s32 	%r133, %r10, 2;
	mov.b32 	%r145, 2147483647;
	mov.u32 	%r132, %r10;
$L__BB0_6:
	mul.wide.s32 	%rd3, %r134, 4;
	mul.wide.s32 	%rd4, %r132, 4;
	add.s32 	%r26, %r135, -2;
	add.s32 	%r27, %r135, -3;
	setp.ge.s32 	%p4, %r27, %r96;
	@%p4 bra 	$L__BB0_10;
	add.s64 	%rd15, %rd2, %rd4;
	ld.global.u32 	%r109, [%rd15];
	setp.ne.s32 	%p5, %r109, 0;
	@%p5 bra 	$L__BB0_10;
	add.s64 	%rd16, %rd1, %rd4;
	ld.global.u32 	%r28, [%rd16];
	setp.ge.s32 	%p6, %r28, %r145;
	@%p6 bra 	$L__BB0_10;
	st.shared.u32 	[%r8], %r28;
	st.shared.u32 	[%r9], %r27;
	mov.u32 	%r145, %r28;
$L__BB0_10:
	setp.ge.s32 	%p7, %r26, %r96;
	@%p7 bra 	$L__BB0_14;
	add.s64 	%rd17, %rd2, %rd3;
	ld.global.u32 	%r110, [%rd17];
	setp.ne.s32 	%p8, %r110, 0;
	@%p8 bra 	$L__BB0_14;
	add.s64 	%rd18, %rd1, %rd3;
	ld.global.u32 	%r33, [%rd18];
	setp.ge.s32 	%p9, %r33, %r145;
	@%p9 bra 	$L__BB0_14;
	st.shared.u32 	[%r8], %r33;
	st.shared.u32 	[%r9], %r26;
	mov.u32 	%r145, %r33;
$L__BB0_14:
	add.s32 	%r38, %r26, 1;
	setp.ge.s32 	%p10, %r38, %r96;
	@%p10 bra 	$L__BB0_18;
	mul.wide.s32 	%rd5, %r133, 4;
	add.s64 	%rd19, %rd2, %rd5;
	ld.global.u32 	%r111, [%rd19];
	setp.ne.s32 	%p11, %r111, 0;
	@%p11 bra 	$L__BB0_18;
	add.s64 	%rd20, %rd1, %rd5;
	ld.global.u32 	%r39, [%rd20];
	setp.ge.s32 	%p12, %r39, %r145;
	@%p12 bra 	$L__BB0_18;
	st.shared.u32 	[%r8], %r39;
	st.shared.u32 	[%r9], %r38;
	mov.u32 	%r145, %r39;
$L__BB0_18:
	setp.ge.s32 	%p13, %r135, %r96;
	@%p13 bra 	$L__BB0_22;
	mul.wide.s32 	%rd6, %r135, 4;
	add.s64 	%rd21, %rd2, %rd6;
	ld.global.u32 	%r112, [%rd21];
	setp.ne.s32 	%p14, %r112, 0;
	@%p14 bra 	$L__BB0_22;
	add.s64 	%rd22, %rd1, %rd6;
	ld.global.u32 	%r44, [%rd22];
	setp.ge.s32 	%p15, %r44, %r145;
	@%p15 bra 	$L__BB0_22;
	st.shared.u32 	[%r8], %r44;
	st.shared.u32 	[%r9], %r135;
	mov.u32 	%r145, %r44;
$L__BB0_22:
	add.s32 	%r136, %r136, 4;
	add.s32 	%r135, %r135, 4;
	add.s32 	%r134, %r134, 4;
	add.s32 	%r133, %r133, 4;
	add.s32 	%r132, %r132, 4;
	setp.ne.s32 	%p16, %r136, 0;
	@%p16 bra 	$L__BB0_6;
$L__BB0_23:
	setp.eq.s32 	%p17, %r11, 0;
	@%p17 bra 	$L__BB0_30;
	add.s32 	%r160, %r158, %r10;
	neg.s32 	%r159, %r11;
$L__BB0_25:
	.pragma "nounroll";
	mul.wide.s32 	%rd23, %r160, 4;
	add.s64 	%rd7, %rd1, %rd23;
	add.s64 	%rd8, %rd2, %rd23;
	setp.ge.s32 	%p18, %r160, %r96;
	@%p18 bra 	$L__BB0_29;
	ld.global.u32 	%r113, [%rd8];
	setp.ne.s32 	%p19, %r113, 0;
	@%p19 bra 	$L__BB0_29;
	ld.global.u32 	%r61, [%rd7];
	setp.ge.s32 	%p20, %r61, %r145;
	@%p20 bra 	$L__BB0_29;
	st.shared.u32 	[%r8], %r61;
	st.shared.u32 	[%r9], %r160;
	mov.u32 	%r145, %r61;
$L__BB0_29:
	add.s32 	%r160, %r160, 1;
	add.s32 	%r159, %r159, 1;
	setp.ne.s32 	%p21, %r159, 0;
	@%p21 bra 	$L__BB0_25;
$L__BB0_30:
	bar.sync 	0;
	setp.ne.s32 	%p22, %r7, 0;
	@%p22 bra 	$L__BB0_47;
	ld.param.u64 	%rd28, [_Z12FindLocalMiniPiS_S_S__param_4];
	ld.param.u64 	%rd27, [_Z12FindLocalMiniPiS_S_S__param_3];
	cvta.to.global.u64 	%rd24, %rd27;
	mul.wide.u32 	%rd25, %r6, 4;
	add.s64 	%rd9, %rd24, %rd25;
	mov.b32 	%r115, 2147483647;
	st.global.u32 	[%rd9], %r115;
	cvta.to.global.u64 	%rd26, %rd28;
	add.s64 	%rd10, %rd26, %rd25;
	mov.b32 	%r116, -1;
	st.global.u32 	[%rd10], %r116;
	and.b32  	%r65, %r1, 3;
	setp.lt.u32 	%p23, %r1, 4;
	mov.b32 	%r169, 0;
	@%p23 bra 	$L__BB0_42;
	and.b32  	%r169, %r1, 2044;
	add.s32 	%r164, %r101, 8;
	mov.u32 	%r120, _ZZ12FindLocalMiniPiS_S_S_E7t_index;
	add.s32 	%r163, %r120, 8;
	and.b32  	%r121, %r1, -4;
	neg.s32 	%r165, %r121;
$L__BB0_33:
	ld.shared.u32 	%r71, [%r164+-8];
	ld.global.u32 	%r167, [%rd9];
	setp.ge.s32 	%p24, %r71, %r167;
	@%p24 bra 	$L__BB0_35;
	st.global.u32 	[%rd9], %r71;
	ld.shared.u32 	%r122, [%r163+-8];
	st.global.u32 	[%rd10], %r122;
	ld.global.u32 	%r167, [%rd9];
$L__BB0_35:
	ld.shared.u32 	%r75, [%r164+-4];
	setp.ge.s32 	%p25, %r75, %r167;
	@%p25 bra 	$L__BB0_37;
	st.global.u32 	[%rd9], %r75;
	ld.shared.u32 	%r123, [%r163+-4];
	st.global.u32 	[%rd10], %r123;
	ld.global.u32 	%r167, [%rd9];
$L__BB0_37:
	ld.shared.u32 	%r78, [%r164];
	setp.ge.s32 	%p26, %r78, %r167;
	@%p26 bra 	$L__BB0_39;
	st.global.u32 	[%rd9], %r78;
	ld.shared.u32 	%r124, [%r163];
	st.global.u32 	[%rd10], %r124;
	ld.global.u32 	%r167, [%rd9];
$L__BB0_39:
	ld.shared.u32 	%r81, [%r164+4];
	setp.ge.s32 	%p27, %r81, %r167;
	@%p27 bra 	$L__BB0_41;
	st.global.u32 	[%rd9], %r81;
	ld.shared.u32 	%r125, [%r163+4];
	st.global.u32 	[%rd10], %r125;
$L__BB0_41:
	add.s32 	%r165, %r165, 4;
	add.s32 	%r164, %r164, 16;
	add.s32 	%r163, %r163, 16;
	setp.ne.s32 	%p28, %r165, 0;
	@%p28 bra 	$L__BB0_33;
$L__BB0_42:
	setp.eq.s32 	%p29, %r65, 0;
	@%p29 bra 	$L__BB0_47;
	shl.b32 	%r126, %r169, 2;
	mov.u32 	%r127, _ZZ12FindLocalMiniPiS_S_S_E7t_index;
	add.s32 	%r172, %r127, %r126;
	add.s32 	%r171, %r101, %r126;
	neg.s32 	%r170, %r65;
$L__BB0_44:
	.pragma "nounroll";
	ld.shared.u32 	%r92, [%r171];
	ld.global.u32 	%r129, [%rd9];
	setp.ge.s32 	%p30, %r92, %r129;
	@%p30 bra 	$L__BB0_46;
	st.global.u32 	[%rd9], %r92;
	ld.shared.u32 	%r130, [%r172];
	st.global.u32 	[%rd10], %r130;
$L__BB0_46:
	add.s32 	%r172, %r172, 4;
	add.s32 	%r171, %r171, 4;
	add.s32 	%r170, %r170, 1;
	setp.ne.s32 	%p31, %r170, 0;
	@%p31 bra 	$L__BB0_44;
$L__BB0_47:
	bar.sync 	0;
	ret;

}
	// .globl	_Z15UpdateGlobalMinPiS_S_S_S_
.visible .entry _Z15UpdateGlobalMinPiS_S_S_S_(
	.param .u64 .ptr .align 1 _Z15UpdateGlobalMinPiS_S_S_S__param_0,
	.param .u64 .ptr .align 1 _Z15UpdateGlobalMinPiS_S_S_S__param_1,
	.param .u64 .ptr .align 1 _Z15UpdateGlobalMinPiS_S_S_S__param_2,
	.param .u64 .ptr .align 1 _Z15UpdateGlobalMinPiS_S_S_S__param_3,
	.param .u64 .ptr .align 1 _Z15UpdateGlobalMinPiS_S_S_S__param_4
)
{
	.reg .pred 	%p<11>;
	.reg .b32 	%r<40>;
	.reg .b64 	%rd<26>;

	ld.param.u64 	%rd17, [_Z15UpdateGlobalMinPiS_S_S_S__param_0];
	ld.param.u64 	%rd18, [_Z15UpdateGlobalMinPiS_S_S_S__param_1];
	ld.param.u64 	%rd19, [_Z15UpdateGlobalMinPiS_S_S_S__param_2];
	ld.param.u64 	%rd20, [_Z15UpdateGlobalMinPiS_S_S_S__param_3];
	cvta.to.global.u64 	%rd1, %rd20;
	cvta.to.global.u64 	%rd2, %rd19;
	cvta.to.global.u64 	%rd3, %rd18;
	cvta.to.global.u64 	%rd4, %rd17;
	mov.u32 	%r23, %ctaid.x;
	setp.ne.s32 	%p1, %r23, 0;
	@%p1 bra 	$L__BB1_17;
	mov.b32 	%r25, 2147483647;
	st.global.u32 	[%rd4], %r25;
	mov.b32 	%r26, -1;
	st.global.u32 	[%rd3], %r26;
	mov.u32 	%r1, %nctaid.x;
	and.b32  	%r2, %r1, 3;
	setp.lt.u32 	%p2, %r1, 4;
	mov.b32 	%r38, 0;
	@%p2 bra 	$L__BB1_12;
	and.b32  	%r38, %r1, 2147483644;
	and.b32  	%r27, %r1, -4;
	neg.s32 	%r34, %r27;
	add.s64 	%rd23, %rd2, 8;
	add.s64 	%rd22, %rd1, 8;
$L__BB1_3:
	ld.global.u32 	%r6, [%rd23+-8];
	ld.global.u32 	%r36, [%rd4];
	setp.ge.s32 	%p3, %r6, %r36;
	@%p3 bra 	$L__BB1_5;
	st.global.u32 	[%rd4], %r6;
	ld.global.u32 	%r28, [%rd22+-8];
	st.global.u32 	[%rd3], %r28;
	ld.global.u32 	%r36, [%rd4];
$L__BB1_5:
	ld.global.u32 	%r10, [%rd23+-4];
	setp.ge.s32 	%p4, %r10, %r36;
	@%p4 bra 	$L__BB1_7;
	st.global.u32 	[%rd4], %r10;
	ld.global.u32 	%r29, [%rd22+-4];
	st.global.u32 	[%rd3], %r29;
	ld.global.u32 	%r36, [%rd4];
$L__BB1_7:
	ld.global.u32 	%r13, [%rd23];
	setp.ge.s32 	%p5, %r13, %r36;
	@%p5 bra 	$L__BB1_9;
	st.global.u32 	[%rd4], %r13;
	ld.global.u32 	%r30, [%rd22];
	st.global.u32 	[%rd3], %r30;
	ld.global.u32 	%r36, [%rd4];
$L__BB1_9:
	ld.global.u32 	%r16, [%rd23+4];
	setp.ge.s32 	%p6, %r16, %r36;
	@%p6 bra 	$L__BB1_11;
	st.global.u32 	[%rd4], %r16;
	ld.global.u32 	%r31, [%rd22+4];
	st.global.u32 	[%rd3], %r31;
$L__BB1_11:
	add.s32 	%r34, %r34, 4;
	add.s64 	%rd23, %rd23, 16;
	add.s64 	%rd22, %rd22, 16;
	setp.ne.s32 	%p7, %r34, 0;
	@%p7 bra 	$L__BB1_3;
$L__BB1_12:
	setp.eq.s32 	%p8, %r2, 0;
	@%p8 bra 	$L__BB1_17;
	mul.wide.u32 	%rd21, %r38, 4;
	add.s64 	%rd25, %rd1, %rd21;
	add.s64 	%rd24, %rd2, %rd21;
	neg.s32 	%r39, %r2;
$L__BB1_14:
	.pragma "nounroll";
	ld.global.u32 	%r21, [%rd24];
	ld.global.u32 	%r32, [%rd4];
	setp.ge.s32 	%p9, %r21, %r32;
	@%p9 bra 	$L__BB1_16;
	st.global.u32 	[%rd4], %r21;
	ld.global.u32 	%r33, [%rd25];
	st.global.u32 	[%rd3], %r33;
$L__BB1_16:
	add.s64 	%rd25, %rd25, 4;
	add.s64 	%rd24, %rd24, 4;
	add.s32 	%r39, %r39, 1;
	setp.ne.s32 	%p10, %r39, 0;
	@%p10 bra 	$L__BB1_14;
$L__BB1_17:
	ret;

}
	// .globl	_Z10UpdatePathiPiS_S_S_S_S_
.visible .entry _Z10UpdatePathiPiS_S_S_S_S_(
	.param .u32 _Z10UpdatePathiPiS_S_S_S_S__param_0,
	.param .u64 .ptr .align 1 _Z10UpdatePathiPiS_S_S_S_S__param_1,
	.param .u64 .ptr .align 1 _Z10UpdatePathiPiS_S_S_S_S__param_2,
	.param .u64 .ptr .align 1 _Z10UpdatePathiPiS_S_S_S_S__param_3,
	.param .u64 .ptr .align 1 _Z10UpdatePathiPiS_S_S_S_S__param_4,
	.param .u64 .ptr .align 1 _Z10UpdatePathiPiS_S_S_S_S__param_5,
	.param .u64 .ptr .align 1 _Z10UpdatePathiPiS_S_S_S_S__param_6
)
{
	.reg .pred 	%p<22>;
	.reg .b32 	%r<73>;
	.reg .b64 	%rd<47>;

	ld.param.u32 	%r33, [_Z10UpdatePathiPiS_S_S_S_S__param_0];
	ld.param.u64 	%rd16, [_Z10UpdatePathiPiS_S_S_S_S__param_1];
	ld.param.u64 	%rd17, [_Z10UpdatePathiPiS_S_S_S_S__param_2];
	ld.param.u64 	%rd18, [_Z10UpdatePathiPiS_S_S_S_S__param_3];
	ld.param.u64 	%rd19, [_Z10UpdatePathiPiS_S_S_S_S__param_4];
	ld.param.u64 	%rd15, [_Z10UpdatePathiPiS_S_S_S_S__param_6];
	cvta.to.global.u64 	%rd1, %rd19;
	cvta.to.global.u64 	%rd2, %rd16;
	cvta.to.global.u64 	%rd3, %rd18;
	cvta.to.global.u64 	%rd4, %rd17;
	mov.u32 	%r1, %nctaid.x;
	mov.u32 	%r2, %ntid.x;
	mul.lo.s32 	%r34, %r1, %r2;
	rem.u32 	%r35, %r33, %r34;
	setp.ne.s32 	%p1, %r35, 0;
	@%p1 bra 	$L__BB2_2;
	div.u32 	%r38, %r33, %r1;
	div.u32 	%r67, %r38, %r2;
	bra.uni 	$L__BB2_3;
$L__BB2_2:
	div.u32 	%r36, %r33, %r1;
	div.u32 	%r37, %r36, %r2;
	add.s32 	%r67, %r37, 1;
$L__BB2_3:
	cvta.to.global.u64 	%rd20, %rd15;
	mov.u32 	%r39, %ctaid.x;
	mul.lo.s32 	%r6, %r2, %r39;
	ld.global.u32 	%r40, [%rd20];
	mul.wide.s32 	%rd21, %r40, 4;
	add.s64 	%rd22, %rd4, %rd21;
	mov.b32 	%r41, 1;
	st.global.u32 	[%rd22], %r41;
	ld.global.u32 	%r7, [%rd20];
	setp.lt.s32 	%p2, %r67, 1;
	@%p2 bra 	$L__BB2_30;
	mov.u32 	%r43, %tid.x;
	add.s32 	%r44, %r6, %r43;
	mul.lo.s32 	%r8, %r67, %r44;
	mul.wide.s32 	%rd23, %r7, 4;
	add.s64 	%rd5, %rd3, %rd23;
	mul.lo.s32 	%r9, %r7, %r33;
	and.b32  	%r10, %r67, 3;
	setp.lt.u32 	%p3, %r67, 4;
	mov.b32 	%r69, 0;
	@%p3 bra 	$L__BB2_23;
	and.b32  	%r69, %r67, 2147483644;
	mov.b32 	%r68, 0;
$L__BB2_6:
	add.s32 	%r13, %r68, %r8;
	setp.ge.s32 	%p4, %r13, %r33;
	add.s32 	%r46, %r13, %r9;
	mul.wide.s32 	%rd24, %r46, 4;
	add.s64 	%rd6, %rd2, %rd24;
	@%p4 bra 	$L__BB2_10;
	mul.wide.s32 	%rd25, %r13, 4;
	add.s64 	%rd26, %rd4, %rd25;
	ld.global.u32 	%r47, [%rd26];
	setp.ne.s32 	%p5, %r47, 0;
	@%p5 bra 	$L__BB2_10;
	ld.global.u32 	%r48, [%rd5];
	ld.global.u32 	%r49, [%rd6];
	add.s32 	%r14, %r49, %r48;
	add.s64 	%rd7, %rd3, %rd25;
	ld.global.u32 	%r50, [%rd7];
	setp.ge.s32 	%p6, %r14, %r50;
	@%p6 bra 	$L__BB2_10;
	st.global.u32 	[%rd7], %r14;
	add.s64 	%rd29, %rd1, %rd25;
	st.global.u32 	[%rd29], %r7;
$L__BB2_10:
	add.s32 	%r15, %r13, 1;
	setp.ge.s32 	%p7, %r15, %r33;
	@%p7 bra 	$L__BB2_14;
	mul.wide.s32 	%rd30, %r15, 4;
	add.s64 	%rd31, %rd4, %rd30;
	ld.global.u32 	%r51, [%rd31];
	setp.ne.s32 	%p8, %r51, 0;
	@%p8 bra 	$L__BB2_14;
	ld.global.u32 	%r52, [%rd5];
	ld.global.u32 	%r53, [%rd6+4];
	add.s32 	%r16, %r53, %r52;
	add.s64 	%rd8, %rd3, %rd30;
	ld.global.u32 	%r54, [%rd8];
	setp.ge.s32 	%p9, %r16, %r54;
	@%p9 bra 	$L__BB2_14;
	st.global.u32 	[%rd8], %r16;
	add.s64 	%rd34, %rd1, %rd30;
	st.global.u32 	[%rd34], %r7;
$L__BB2_14:
	add.s32 	%r17, %r13, 2;
	setp.ge.s32 	%p10, %r17, %r33;
	@%p10 bra 	$L__BB2_18;
	mul.wide.s32 	%rd35, %r17, 4;
	add.s64 	%rd36, %rd4, %rd35;
	ld.global.u32 	%r55, [%rd36];
	setp.ne.s32 	%p11, %r55, 0;
	@%p11 bra 	$L__BB2_18;
	ld.global.u32 	%r56, [%rd5];
	ld.global.u32 	%r57, [%rd6+8];
	add.s32 	%r18, %r57, %r56;
	add.s64 	%rd9, %rd3, %rd35;
	ld.global.u32 	%r58, [%rd9];
	setp.ge.s32 	%p12, %r18, %r58;
	@%p12 bra 	$L__BB2_18;
	st.global.u32 	[%rd9], %r18;
	add.s64 	%rd39, %rd1, %rd35;
	st.global.u32 	[%rd39], %r7;
$L__BB2_18:
	add.s32 	%r19, %r13, 3;
	setp.ge.s32 	%p13, %r19, %r33;
	@%p13 bra 	$L__BB2_22;
	mul.wide.s32 	%rd40, %r19, 4;
	add.s64 	%rd41, %rd4, %rd40;
	ld.global.u32 	%r59, [%rd41];
	setp.ne.s32 	%p14, %r59, 0;
	@%p14 bra 	$L__BB2_22;
	ld.global.u32 	%r60, [%rd5];
	ld.global.u32 	%r61, [%rd6+12];
	add.s32 	%r20, %r61, %r60;
	add.s64 	%rd10, %rd3, %rd40;
	ld.global.u32 	%r62, [%rd10];
	setp.ge.s32 	%p15, %r20, %r62;
	@%p15 bra 	$L__BB2_22;
	st.global.u32 	[%rd10], %r20;
	add.s64 	%rd44, %rd1, %rd40;
	st.global.u32 	[%rd44], %r7;
$L__BB2_22:
	add.s32 	%r68, %r68, 4;
	setp.ne.s32 	%p16, %r68, %r69;
	@%p16 bra 	$L__BB2_6;
$L__BB2_23:
	setp.eq.s32 	%p17, %r10, 0;
	@%p17 bra 	$L__BB2_30;
	add.s32 	%r71, %r69, %r8;
	add.s32 	%r72, %r71, %r9;
	neg.s32 	%r70, %r10;
$L__BB2_25:
	.pragma "nounroll";
	mul.wide.s32 	%rd11, %r71, 4;
	add.s64 	%rd12, %rd1, %rd11;
	add.s64 	%rd13, %rd4, %rd11;
	setp.ge.s32 	%p18, %r71, %r33;
	@%p18 bra 	$L__BB2_29;
	ld.global.u32 	%r63, [%rd13];
	setp.ne.s32 	%p19, %r63, 0;
	@%p19 bra 	$L__BB2_29;
	add.s64 	%rd14, %rd3, %rd11;
	ld.global.u32 	%r64, [%rd5];
	mul.wide.s32 	%rd45, %r72, 4;
	add.s64 	%rd46, %rd2, %rd45;
	ld.global.u32 	%r65, [%rd46];
	add.s32 	%r29, %r65, %r64;
	ld.global.u32 	%r66, [%rd14];
	setp.ge.s32 	%p20, %r29, %r66;
	@%p20 bra 	$L__BB2_29;
	st.global.u32 	[%rd14], %r29;
	st.global.u32 	[%rd12], %r7;
$L__BB2_29:
	add.s32 	%r72, %r72, 1;
	add.s32 	%r71, %r71, 1;
	add.s32 	%r70, %r70, 1;
	setp.ne.s32 	%p21, %r70, 0;
	@%p21 bra 	$L__BB2_25;
$L__BB2_30:
	ret;

}


// ===== COMPILED SASS (sm_100) =====

	.target	sm_100

	.elftype	@"ET_EXEC"


//--------------------- .note.nv.tkinfo           --------------------------
	.section	.note.nv.tkinfo,"",@"SHT_NOTE"
	.sectionflags	@"SHF_NOTE_NV_TKINFO"
	.tkinfo
        /*0018*/ 	.word	0x00000002
        /*0030*/ 	.string	""
        /*0030*/ 	.string	"ptxas"
        /*0030*/ 	.string	"Cuda compilation tools, release 13.0, V13.0.88"
        /*0030*/ 	.string	"Build cuda_13.0.r13.0/compiler.36424714_0"
        /*0030*/ 	.string	"-arch sm_100 -m 64 "



//--------------------- .note.nv.cuinfo           --------------------------
	.section	.note.nv.cuinfo,"",@"SHT_NOTE"
	.sectionflags	@"SHF_NOTE_NV_CUINFO"
        /*0018*/ 	.short	0x0002
        /*001a*/ 	.short	0x0064
        /*001c*/ 	.short	0x0082
	.zero		2


//--------------------- .nv.info                  --------------------------
	.section	.nv.info,"",@"SHT_CUDA_INFO"
	.align	4


	//----- nvinfo : EIATTR_REGCOUNT
	.align		4
        /*0000*/ 	.byte	0x04, 0x2f
        /*0002*/ 	.short	(.L_1 - .L_0)
	.align		4
.L_0:
        /*0004*/ 	.word	index@(_Z12FindLocalMiniPiS_S_S_)
        /*0008*/ 	.word	0x0000001c


	//----- nvinfo : EIATTR_FRAME_SIZE
	.align		4
.L_1:
        /*000c*/ 	.byte	0x04, 0x11
        /*000e*/ 	.short	(.L_3 - .L_2)
	.align		4
.L_2:
        /*0010*/ 	.word	index@(_Z12FindLocalMiniPiS_S_S_)
        /*0014*/ 	.word	0x00000000


	//----- nvinfo : EIATTR_REGCOUNT
	.align		4
.L_3:
        /*0018*/ 	.byte	0x04, 0x2f
        /*001a*/ 	.short	(.L_5 - .L_4)
	.align		4
.L_4:
        /*001c*/ 	.word	index@(_Z15UpdateGlobalMinPiS_S_S_S_)
        /*0020*/ 	.word	0x00000016


	//----- nvinfo : EIATTR_FRAME_SIZE
	.align		4
.L_5:
        /*0024*/ 	.byte	0x04, 0x11
        /*0026*/ 	.short	(.L_7 - .L_6)
	.align		4
.L_6:
        /*0028*/ 	.word	index@(_Z15UpdateGlobalMinPiS_S_S_S_)
        /*002c*/ 	.word	0x00000000


	//----- nvinfo : EIATTR_REGCOUNT
	.align		4
.L_7:
        /*0030*/ 	.byte	0x04, 0x2f
        /*0032*/ 	.short	(.L_9 - .L_8)
	.align		4
.L_8:
        /*0034*/ 	.word	index@(_Z10UpdatePathiPiS_S_S_S_S_)
        /*0038*/ 	.word	0x0000001c


	//----- nvinfo : EIATTR_FRAME_SIZE
	.align		4
.L_9:
        /*003c*/ 	.byte	0x04, 0x11
        /*003e*/ 	.short	(.L_11 - .L_10)
	.align		4
.L_10:
        /*0040*/ 	.word	index@(_Z10UpdatePathiPiS_S_S_S_S_)
        /*0044*/ 	.word	0x00000000


	//----- nvinfo : EIATTR_MIN_STACK_SIZE
	.align		4
.L_11:
        /*0048*/ 	.byte	0x04, 0x12
        /*004a*/ 	.short	(.L_13 - .L_12)
	.align		4
.L_12:
        /*004c*/ 	.word	index@(_Z10UpdatePathiPiS_S_S_S_S_)
        /*0050*/ 	.word	0x00000000


	//----- nvinfo : EIATTR_MIN_STACK_SIZE
	.align		4
.L_13:
        /*0054*/ 	.byte	0x04, 0x12
        /*0056*/ 	.short	(.L_15 - .L_14)
	.align		4
.L_14:
        /*0058*/ 	.word	index@(_Z15UpdateGlobalMinPiS_S_S_S_)
        /*005c*/ 	.word	0x00000000


	//----- nvinfo : EIATTR_MIN_STACK_SIZE
	.align		4
.L_15:
        /*0060*/ 	.byte	0x04, 0x12
        /*0062*/ 	.short	(.L_17 - .L_16)
	.align		4
.L_16:
        /*0064*/ 	.word	index@(_Z12FindLocalMiniPiS_S_S_)
        /*0068*/ 	.word	0x00000000
.L_17:


//--------------------- .nv.compat                --------------------------
	.section	.nv.compat,"",@"SHT_CUDA_COMPAT_INFO"
	.align	4
        /*0000*/ 	.byte	0x02, 0x09, 0x00, 0x00, 0x02, 0x02, 0x01, 0x00, 0x02, 0x05, 0x05, 0x00, 0x03, 0x07, 0x01, 0x01
        /*0010*/ 	.byte	0x02, 0x03, 0x00, 0x00, 0x02, 0x06, 0x01, 0x00, 0x04, 0x0b, 0x08, 0x00, 0x09, 0x00, 0x00, 0x00
        /*0020*/ 	.byte	0x00, 0x00, 0x00, 0x00


//--------------------- .nv.info._Z10UpdatePathiPiS_S_S_S_S_ --------------------------
	.section	.nv.info._Z10UpdatePathiPiS_S_S_S_S_,"",@"SHT_CUDA_INFO"
	.sectionflags	@""
	.align	4


	//----- nvinfo : EIATTR_CUDA_API_VERSION
	.align		4
        /*0000*/ 	.byte	0x04, 0x37
        /*0002*/ 	.short	(.L_19 - .L_18)
.L_18:
        /*0004*/ 	.word	0x00000082


	//----- nvinfo : EIATTR_KPARAM_INFO
	.align		4
.L_19:
        /*0008*/ 	.byte	0x04, 0x17
        /*000a*/ 	.short	(.L_21 - .L_20)
.L_20:
        /*000c*/ 	.word	0x00000000
        /*0010*/ 	.short	0x0006
        /*0012*/ 	.short	0x0030
        /*0014*/ 	.byte	0x00, 0xf5, 0x21, 0x00


	//----- nvinfo : EIATTR_KPARAM_INFO
	.align		4
.L_21:
        /*0018*/ 	.byte	0x04, 0x17
        /*001a*/ 	.short	(.L_23 - .L_22)
.L_22:
        /*001c*/ 	.word	0x00000000
        /*0020*/ 	.short	0x0005
        /*0022*/ 	.short	0x0028
        /*0024*/ 	.byte	0x00, 0xf5, 0x21, 0x00


	//----- nvinfo : EIATTR_KPARAM_INFO
	.align		4
.L_23:
        /*0028*/ 	.byte	0x04, 0x17
        /*002a*/ 	.short	(.L_25 - .L_24)
.L_24:
        /*002c*/ 	.word	0x00000000
        /*0030*/ 	.short	0x0004
        /*0032*/ 	.short	0x0020
        /*0034*/ 	.byte	0x00, 0xf5, 0x21, 0x00


	//----- nvinfo : EIATTR_KPARAM_INFO
	.align		4
.L_25:
        /*0038*/ 	.byte	0x04, 0x17
        /*003a*/ 	.short	(.L_27 - .L_26)
.L_26:
        /*003c*/ 	.word	0x00000000
        /*0040*/ 	.short	0x0003
        /*0042*/ 	.short	0x0018
        /*0044*/ 	.byte	0x00, 0xf5, 0x21, 0x00


	//----- nvinfo : EIATTR_KPARAM_INFO
	.align		4
.L_27:
        /*0048*/ 	.byte	0x04, 0x17
        /*004a*/ 	.short	(.L_29 - .L_28)
.L_28:
        /*004c*/ 	.word	0x00000000
        /*0050*/ 	.short	0x0002
        /*0052*/ 	.short	0x0010
        /*0054*/ 	.byte	0x00, 0xf5, 0x21, 0x00


	//----- nvinfo : EIATTR_KPARAM_INFO
	.align		4
.L_29:
        /*0058*/ 	.byte	0x04, 0x17
        /*005a*/ 	.short	(.L_31 - .L_30)
.L_30:
        /*005c*/ 	.word	0x00000000
        /*0060*/ 	.short	0x0001
        /*0062*/ 	.short	0x0008
        /*0064*/ 	.byte	0x00, 0xf5, 0x21, 0x00


	//----- nvinfo : EIATTR_KPARAM_INFO
	.align		4
.L_31:
        /*0068*/ 	.byte	0x04, 0x17
        /*006a*/ 	.short	(.L_33 - .L_32)
.L_32:
        /*006c*/ 	.word	0x00000000
        /*0070*/ 	.short	0x0000
        /*0072*/ 	.short	0x0000
        /*0074*/ 	.byte	0x00, 0xf0, 0x11, 0x00


	//----- nvinfo : EIATTR_SPARSE_MMA_MASK
	.align		4
.L_33:
        /*0078*/ 	.byte	0x03, 0x50
        /*007a*/ 	.short	0x0000


	//----- nvinfo : EIATTR_MAXREG_COUNT
	.align		4
        /*007c*/ 	.byte	0x03, 0x1b
        /*007e*/ 	.short	0x00ff


	//----- nvinfo : EIATTR_MERCURY_ISA_VERSION
	.align		4
        /*0080*/ 	.byte	0x03, 0x5f
        /*0082*/ 	.short	0x0101


	//----- nvinfo : EIATTR_VRC_CTA_INIT_COUNT
	.align		4
        /*0084*/ 	.byte	0x02, 0x4a
	.zero		1
	.zero		1


	//----- nvinfo : EIATTR_EXIT_INSTR_OFFSETS
	.align		4
        /*0088*/ 	.byte	0x04, 0x1c
        /*008a*/ 	.short	(.L_35 - .L_34)


	//   ....[0]....
.L_34:
        /*008c*/ 	.word	0x000006d0


	//   ....[1]....
        /*0090*/ 	.word	0x00000d10


	//   ....[2]....
        /*0094*/ 	.word	0x00000f10


	//----- nvinfo : EIATTR_CRS_STACK_SIZE
	.align		4
.L_35:
        /*0098*/ 	.byte	0x04, 0x1e
        /*009a*/ 	.short	(.L_37 - .L_36)
.L_36:
        /*009c*/ 	.word	0x00000000


	//----- nvinfo : EIATTR_CBANK_PARAM_SIZE
	.align		4
.L_37:
        /*00a0*/ 	.byte	0x03, 0x19
        /*00a2*/ 	.short	0x0038


	//----- nvinfo : EIATTR_PARAM_CBANK
	.align		4
        /*00a4*/ 	.byte	0x04, 0x0a
        /*00a6*/ 	.short	(.L_39 - .L_38)
	.align		4
.L_38:
        /*00a8*/ 	.word	index@(.nv.constant0._Z10UpdatePathiPiS_S_S_S_S_)
        /*00ac*/ 	.short	0x0380
        /*00ae*/ 	.short	0x0038


	//----- nvinfo : EIATTR_SW_WAR
	.align		4
.L_39:
        /*00b0*/ 	.byte	0x04, 0x36
        /*00b2*/ 	.short	(.L_41 - .L_40)
.L_40:
        /*00b4*/ 	.word	0x00000008
.L_41:


//--------------------- .nv.info._Z15UpdateGlobalMinPiS_S_S_S_ --------------------------
	.section	.nv.info._Z15UpdateGlobalMinPiS_S_S_S_,"",@"SHT_CUDA_INFO"
	.sectionflags	@""
	.align	4


	//----- nvinfo : EIATTR_CUDA_API_VERSION
	.align		4
        /*0000*/ 	.byte	0x04, 0x37
        /*0002*/ 	.short	(.L_43 - .L_42)
.L_42:
        /*0004*/ 	.word	0x00000082


	//----- nvinfo : EIATTR_KPARAM_INFO
	.align		4
.L_43:
        /*0008*/ 	.byte	0x04, 0x17
        /*000a*/ 	.short	(.L_45 - .L_44)
.L_44:
        /*000c*/ 	.word	0x00000000
        /*0010*/ 	.short	0x0004
        /*0012*/ 	.short	0x0020
        /*0014*/ 	.byte	0x00, 0xf5, 0x21, 0x00


	//----- nvinfo : EIATTR_KPARAM_INFO
	.align		4
.L_45:
        /*0018*/ 	.byte	0x04, 0x17
        /*001a*/ 	.short	(.L_47 - .L_46)
.L_46:
        /*001c*/ 	.word	0x00000000
        /*0020*/ 	.short	0x0003
        /*0022*/ 	.short	0x0018
        /*0024*/ 	.byte	0x00, 0xf5, 0x21, 0x00


	//----- nvinfo : EIATTR_KPARAM_INFO
	.align		4
.L_47:
        /*0028*/ 	.byte	0x04, 0x17
        /*002a*/ 	.short	(.L_49 - .L_48)
.L_48:
        /*002c*/ 	.word	0x00000000
        /*0030*/ 	.short	0x0002
        /*0032*/ 	.short	0x0010
        /*0034*/ 	.byte	0x00, 0xf5, 0x21, 0x00


	//----- nvinfo : EIATTR_KPARAM_INFO
	.align		4
.L_49:
        /*0038*/ 	.byte	0x04, 0x17
        /*003a*/ 	.short	(.L_51 - .L_50)
.L_50:
        /*003c*/ 	.word	0x00000000
        /*0040*/ 	.short	0x0001
        /*0042*/ 	.short	0x0008
        /*0044*/ 	.byte	0x00, 0xf5, 0x21, 0x00


	//----- nvinfo : EIATTR_KPARAM_INFO
	.align		4
.L_51:
        /*0048*/ 	.byte	0x04, 0x17
        /*004a*/ 	.short	(.L_53 - .L_52)
.L_52:
        /*004c*/ 	.word	0x00000000
        /*0050*/ 	.short	0x0000
        /*0052*/ 	.short	0x0000
        /*0054*/ 	.byte	0x00, 0xf5, 0x21, 0x00


	//----- nvinfo : EIATTR_SPARSE_MMA_MASK
	.align		4
.L_53:
        /*0058*/ 	.byte	0x03, 0x50
        /*005a*/ 	.short	0x0000


	//----- nvinfo : EIATTR_MAXREG_COUNT
	.align		4
        /*005c*/ 	.byte	0x03, 0x1b
        /*005e*/ 	.short	0x00ff


	//----- nvinfo : EIATTR_MERCURY_ISA_VERSION
	.align		4
        /*0060*/ 	.byte	0x03, 0x5f
        /*0062*/ 	.short	0x0101


	//----- nvinfo : EIATTR_VRC_CTA_INIT_COUNT
	.align		4
        /*0064*/ 	.byte	0x02, 0x4a
	.zero		1
	.zero		1


	//----- nvinfo : EIATTR_EXIT_INSTR_OFFSETS
	.align		4
        /*0068*/ 	.byte	0x04, 0x1c
        /*006a*/ 	.short	(.L_55 - .L_54)


	//   ....[0]....
.L_54:
        /*006c*/ 	.word	0x00000030


	//   ....[1]....
        /*0070*/ 	.word	0x00000400


	//   ....[2]....
        /*0074*/ 	.word	0x00000580


	//----- nvinfo : EIATTR_CBANK_PARAM_SIZE
	.align		4
.L_55:
        /*0078*/ 	.byte	0x03, 0x19
        /*007a*/ 	.short	0x0028


	//----- nvinfo : EIATTR_PARAM_CBANK
	.align		4
        /*007c*/ 	.byte	0x04, 0x0a
        /*007e*/ 	.short	(.L_57 - .L_56)
	.align		4
.L_56:
        /*0080*/ 	.word	index@(.nv.constant0._Z15UpdateGlobalMinPiS_S_S_S_)
        /*0084*/ 	.short	0x0380
        /*0086*/ 	.short	0x0028


	//----- nvinfo : EIATTR_SW_WAR
	.align		4
.L_57:
        /*0088*/ 	.byte	0x04, 0x36
        /*008a*/ 	.short	(.L_59 - .L_58)
.L_58:
        /*008c*/ 	.word	0x00000008
.L_59:


//--------------------- .nv.info._Z12FindLocalMiniPiS_S_S_ --------------------------
	.section	.nv.info._Z12FindLocalMiniPiS_S_S_,"",@"SHT_CUDA_INFO"
	.sectionflags	@""
	.align	4


	//----- nvinfo : EIATTR_CUDA_API_VERSION
	.align		4
        /*0000*/ 	.byte	0x04, 0x37
        /*0002*/ 	.short	(.L_61 - .L_60)
.L_60:
        /*0004*/ 	.word	0x00000082


	//----- nvinfo : EIATTR_KPARAM_INFO
	.align		4
.L_61:
        /*0008*/ 	.byte	0x04, 0x17
        /*000a*/ 	.short	(.L_63 - .L_62)
.L_62:
        /*000c*/ 	.word	0x00000000
        /*0010*/ 	.short	0x0004
        /*0012*/ 	.short	0x0020
        /*0014*/ 	.byte	0x00, 0xf5, 0x21, 0x00


	//----- nvinfo : EIATTR_KPARAM_INFO
	.align		4
.L_63:
        /*0018*/ 	.byte	0x04, 0x17
        /*001a*/ 	.short	(.L_65 - .L_64)
.L_64:
        /*001c*/ 	.word	0x00000000
        /*0020*/ 	.short	0x0003
        /*0022*/ 	.short	0x0018
        /*0024*/ 	.byte	0x00, 0xf5, 0x21, 0x00


	//----- nvinfo : EIATTR_KPARAM_INFO
	.align		4
.L_65:
        /*0028*/ 	.byte	0x04, 0x17
        /*002a*/ 	.short	(.L_67 - .L_66)
.L_66:
        /*002c*/ 	.word	0x00000000
        /*0030*/ 	.short	0x0002
        /*0032*/ 	.short	0x0010
        /*0034*/ 	.byte	0x00, 0xf5, 0x21, 0x00


	//----- nvinfo : EIATTR_KPARAM_INFO
	.align		4
.L_67:
        /*0038*/ 	.byte	0x04, 0x17
        /*003a*/ 	.short	(.L_69 - .L_68)
.L_68:
        /*003c*/ 	.word	0x00000000
        /*0040*/ 	.short	0x0001
        /*0042*/ 	.short	0x0008
        /*0044*/ 	.byte	0x00, 0xf5, 0x21, 0x00


	//----- nvinfo : EIATTR_KPARAM_INFO
	.align		4
.L_69:
        /*0048*/ 	.byte	0x04, 0x17
        /*004a*/ 	.short	(.L_71 - .L_70)
.L_70:
        /*004c*/ 	.word	0x00000000
        /*0050*/ 	.short	0x0000
        /*0052*/ 	.short	0x0000
        /*0054*/ 	.byte	0x00, 0xf0, 0x11, 0x00


	//----- nvinfo : EIATTR_SPARSE_MMA_MASK
	.align		4
.L_71:
        /*0058*/ 	.byte	0x03, 0x50
        /*005a*/ 	.short	0x0000


	//----- nvinfo : EIATTR_MAXREG_COUNT
	.align		4
        /*005c*/ 	.byte	0x03, 0x1b
        /*005e*/ 	.short	0x00ff


	//----- nvinfo : EIATTR_NUM_BARRIERS
	.align		4
        /*0060*/ 	.byte	0x02, 0x4c
        /*0062*/ 	.byte	0x01
	.zero		1


	//----- nvinfo : EIATTR_MERCURY_ISA_VERSION
	.align		4
        /*0064*/ 	.byte	0x03, 0x5f
        /*0066*/ 	.short	0x0101


	//----- nvinfo : EIATTR_VRC_CTA_INIT_COUNT
	.align		4
        /*0068*/ 	.byte	0x02, 0x4a
	.zero		1
	.zero		1


	//----- nvinfo : EIATTR_EXIT_INSTR_OFFSETS
	.align		4
        /*006c*/ 	.byte	0x04, 0x1c
        /*006e*/ 	.short	(.L_73 - .L_72)


	//   ....[0]....
.L_72:
        /*0070*/ 	.word	0x00001890


	//----- nvinfo : EIATTR_CRS_STACK_SIZE
	.align		4
.L_73:
        /*0074*/ 	.byte	0x04, 0x1e
        /*0076*/ 	.short	(.L_75 - .L_74)
.L_74:
        /*0078*/ 	.word	0x00000000


	//----- nvinfo : EIATTR_CBANK_PARAM_SIZE
	.align		4
.L_75:
        /*007c*/ 	.byte	0x03, 0x19
        /*007e*/ 	.short	0x0028


	//----- nvinfo : EIATTR_PARAM_CBANK
	.align		4
        /*0080*/ 	.byte	0x04, 0x0a
        /*0082*/ 	.short	(.L_77 - .L_76)
	.align		4
.L_76:
        /*0084*/ 	.word	index@(.nv.constant0._Z12FindLocalMiniPiS_S_S_)
        /*0088*/ 	.short	0x0380
        /*008a*/ 	.short	0x0028


	//----- nvinfo : EIATTR_SW_WAR
	.align		4
.L_77:
        /*008c*/ 	.byte	0x04, 0x36
        /*008e*/ 	.short	(.L_79 - .L_78)
.L_78:
        /*0090*/ 	.word	0x00000008
.L_79:


//--------------------- .nv.callgraph             --------------------------
	.section	.nv.callgraph,"",@"SHT_CUDA_CALLGRAPH"
	.align	4
	.sectionentsize	8
	.align		4
        /*0000*/ 	.word	0x00000000
	.align		4
        /*0004*/ 	.word	0xffffffff
	.align		4
        /*0008*/ 	.word	0x00000000
	.align		4
        /*000c*/ 	.word	0xfffffffe
	.align		4
        /*0010*/ 	.word	0x00000000
	.align		4
        /*0014*/ 	.word	0xfffffffd
	.align		4
        /*0018*/ 	.word	0x00000000
	.align		4
        /*001c*/ 	.word	0xfffffffc


//--------------------- .text._Z10UpdatePathiPiS_S_S_S_S_ --------------------------
	.section	.text._Z10UpdatePathiPiS_S_S_S_S_,"ax",@progbits
	.align	128
        .global         _Z10UpdatePathiPiS_S_S_S_S_
        .type           _Z10UpdatePathiPiS_S_S_S_S_,@function
        .size           _Z10UpdatePathiPiS_S_S_S_S_,(.L_x_43 - _Z10UpdatePathiPiS_S_S_S_S_)
        .other          _Z10UpdatePathiPiS_S_S_S_S_,@"STO_CUDA_ENTRY STV_DEFAULT"
_Z10UpdatePathiPiS_S_S_S_S_:
.text._Z10UpdatePathiPiS_S_S_S_S_:
[----:B------:R-:W-:Y:S01]  /*0000*/  LDC R1, c[0x0][0x37c] ;  /* 0x0000df00ff017b82 */ /* 0x000fe20000000800 */
[----:B------:R-:W0:Y:S01]  /*0010*/  LDCU UR8, c[0x0][0x370] ;  /* 0x00006e00ff0877ac */ /* 0x000e220008000800 */
[----:B------:R-:W0:Y:S01]  /*0020*/  LDCU UR4, c[0x0][0x360] ;  /* 0x00006c00ff0477ac */ /* 0x000e220008000800 */
[----:B------:R-:W1:Y:S01]  /*0030*/  LDCU UR6, c[0x0][0x380] ;  /* 0x00007000ff0677ac */ /* 0x000e620008000800 */
[----:B0-----:R-:W-:Y:S01]  /*0040*/  UIMAD UR5, UR8, UR4, URZ ;  /* 0x00000004080572a4 */ /* 0x001fe2000f8e02ff */
[----:B-1----:R-:W-:Y:S01]  /*0050*/  IMAD.U32 R0, RZ, RZ, UR6 ;  /* 0x00000006ff007e24 */ /* 0x002fe2000f8e00ff */
[----:B------:R-:W0:Y:S04]  /*0060*/  LDCU.64 UR6, c[0x0][0x358] ;  /* 0x00006b00ff0677ac */ /* 0x000e280008000a00 */
[----:B------:R-:W-:Y:S01]  /*0070*/  IMAD R5, RZ, RZ, -UR5 ;  /* 0x80000005ff057e24 */ /* 0x000fe2000f8e02ff */
[----:B------:R-:W-:-:S02]  /*0080*/  ISETP.NE.U32.AND P1, PT, RZ, UR5, PT ;  /* 0x00000005ff007c0c */ /* 0x000fc4000bf25070 */
[----:B------:R-:W1:Y:S08]  /*0090*/  I2F.U32.RP R4, UR5 ;  /* 0x0000000500047d06 */ /* 0x000e700008209000 */
[----:B-1----:R-:W1:Y:S02]  /*00a0*/  MUFU.RCP R4, R4 ;  /* 0x0000000400047308 */ /* 0x002e640000001000 */
[----:B-1----:R-:W-:-:S06]  /*00b0*/  VIADD R2, R4, 0xffffffe ;  /* 0x0ffffffe04027836 */ /* 0x002fcc0000000000 */
[----:B------:R1:W2:Y:S02]  /*00c0*/  F2I.FTZ.U32.TRUNC.NTZ R3, R2 ;  /* 0x0000000200037305 */ /* 0x0002a4000021f000 */
[----:B-1----:R-:W-:Y:S02]  /*00d0*/  HFMA2 R2, -RZ, RZ, 0, 0 ;  /* 0x00000000ff027431 */ /* 0x002fe400000001ff */
[----:B--2---:R-:W-:-:S04]  /*00e0*/  IMAD R5, R5, R3, RZ ;  /* 0x0000000305057224 */ /* 0x004fc800078e02ff */
[----:B------:R-:W-:-:S06]  /*00f0*/  IMAD.HI.U32 R3, R3, R5, R2 ;  /* 0x0000000503037227 */ /* 0x000fcc00078e0002 */
[----:B------:R-:W-:-:S05]  /*0100*/  IMAD.HI.U32 R3, R3, R0, RZ ;  /* 0x0000000003037227 */ /* 0x000fca00078e00ff */
[----:B------:R-:W-:-:S05]  /*0110*/  IADD3 R3, PT, PT, -R3, RZ, RZ ;  /* 0x000000ff03037210 */ /* 0x000fca0007ffe1ff */
[----:B------:R-:W-:-:S05]  /*0120*/  IMAD R3, R3, UR5, R0 ;  /* 0x0000000503037c24 */ /* 0x000fca000f8e0200 */
[----:B------:R-:W-:-:S13]  /*0130*/  ISETP.GE.U32.AND P0, PT, R3, UR5, PT ;  /* 0x0000000503007c0c */ /* 0x000fda000bf06070 */
[----:B------:R-:W-:-:S05]  /*0140*/  @P0 VIADD R3, R3, -UR5 ;  /* 0x8000000503030c36 */ /* 0x000fca0008000000 */
[----:B------:R-:W-:-:S13]  /*0150*/  ISETP.GE.U32.AND P0, PT, R3, UR5, PT ;  /* 0x0000000503007c0c */ /* 0x000fda000bf06070 */
[----:B------:R-:W-:Y:S02]  /*0160*/  @P0 IADD3 R3, PT, PT, R3, -UR5, RZ ;  /* 0x8000000503030c10 */ /* 0x000fe4000fffe0ff */
[----:B------:R-:W-:-:S04]  /*0170*/  @!P1 LOP3.LUT R3, RZ, UR5, RZ, 0x33, !PT ;  /* 0x00000005ff039c12 */ /* 0x000fc8000f8e33ff */
[----:B------:R-:W-:-:S13]  /*0180*/  ISETP.NE.AND P0, PT, R3, RZ, PT ;  /* 0x000000ff0300720c */ /* 0x000fda0003f05270 */
[----:B0-----:R-:W-:Y:S05]  /*0190*/  @P0 BRA `(.L_x_0) ;  /* 0x0000000000980947 */ /* 0x001fea0003800000 */
[----:B------:R-:W0:Y:S01]  /*01a0*/  I2F.U32.RP R4, UR8 ;  /* 0x0000000800047d06 */ /* 0x000e220008209000 */
[----:B------:R-:W-:-:S07]  /*01b0*/  ISETP.NE.U32.AND P2, PT, RZ, UR8, PT ;  /* 0x00000008ff007c0c */ /* 0x000fce000bf45070 */
[----:B------:R-:W1:Y:S08]  /*01c0*/  I2F.U32.RP R6, UR4 ;  /* 0x0000000400067d06 */ /* 0x000e700008209000 */
[----:B0-----:R-:W0:Y:S08]  /*01d0*/  MUFU.RCP R4, R4 ;  /* 0x0000000400047308 */ /* 0x001e300000001000 */
[----:B-1----:R-:W-:Y:S01]  /*01e0*/  MUFU.RCP R6, R6 ;  /* 0x0000000600067308 */ /* 0x002fe20000001000 */
[----:B0-----:R-:W-:-:S07]  /*01f0*/  VIADD R2, R4, 0xffffffe ;  /* 0x0ffffffe04027836 */ /* 0x001fce0000000000 */
[----:B------:R0:W1:Y:S02]  /*0200*/  F2I.FTZ.U32.TRUNC.NTZ R3, R2 ;  /* 0x0000000200037305 */ /* 0x000064000021f000 */
[----:B0-----:R-:W-:Y:S01]  /*0210*/  IMAD.MOV.U32 R2, RZ, RZ, RZ ;  /* 0x000000ffff027224 */ /* 0x001fe200078e00ff */
[----:B-1----:R-:W-:-:S05]  /*0220*/  IADD3 R5, PT, PT, RZ, -R3, RZ ;  /* 0x80000003ff057210 */ /* 0x002fca0007ffe0ff */
[----:B------:R-:W-:-:S04]  /*0230*/  IMAD R5, R5, UR8, RZ ;  /* 0x0000000805057c24 */ /* 0x000fc8000f8e02ff */
[----:B------:R-:W-:-:S04]  /*0240*/  IMAD.HI.U32 R3, R3, R5, R2 ;  /* 0x0000000503037227 */ /* 0x000fc800078e0002 */
[----:B------:R-:W-:Y:S02]  /*0250*/  VIADD R2, R6, 0xffffffe ;  /* 0x0ffffffe06027836 */ /* 0x000fe40000000000 */
[----:B------:R-:W-:-:S05]  /*0260*/  IMAD.HI.U32 R5, R3, R0, RZ ;  /* 0x0000000003057227 */ /* 0x000fca00078e00ff */
[----:B------:R-:W-:-:S05]  /*0270*/  IADD3 R3, PT, PT, -R5, RZ, RZ ;  /* 0x000000ff05037210 */ /* 0x000fca0007ffe1ff */
[----:B------:R-:W-:Y:S02]  /*0280*/  IMAD R4, R3, UR8, R0 ;  /* 0x0000000803047c24 */ /* 0x000fe4000f8e0200 */
[----:B------:R0:W1:Y:S03]  /*0290*/  F2I.FTZ.U32.TRUNC.NTZ R3, R2 ;  /* 0x0000000200037305 */ /* 0x000066000021f000 */
[----:B------:R-:W-:Y:S02]  /*02a0*/  ISETP.GE.U32.AND P0, PT, R4, UR8, PT ;  /* 0x0000000804007c0c */ /* 0x000fe4000bf06070 */
[----:B0-----:R-:W-:Y:S01]  /*02b0*/  MOV R2, RZ ;  /* 0x000000ff00027202 */ /* 0x001fe20000000f00 */
[----:B-1----:R-:W-:-:S10]  /*02c0*/  IMAD.MOV R7, RZ, RZ, -R3 ;  /* 0x000000ffff077224 */ /* 0x002fd400078e0a03 */
[----:B------:R-:W-:Y:S02]  /*02d0*/  @P0 IADD3 R4, PT, PT, R4, -UR8, RZ ;  /* 0x8000000804040c10 */ /* 0x000fe4000fffe0ff */
[----:B------:R-:W-:Y:S01]  /*02e0*/  @P0 IADD3 R5, PT, PT, R5, 0x1, RZ ;  /* 0x0000000105050810 */ /* 0x000fe20007ffe0ff */
[----:B------:R-:W-:Y:S01]  /*02f0*/  IMAD R7, R7, UR4, RZ ;  /* 0x0000000407077c24 */ /* 0x000fe2000f8e02ff */
[----:B------:R-:W-:-:S03]  /*0300*/  ISETP.GE.U32.AND P1, PT, R4, UR8, PT ;  /* 0x0000000804007c0c */ /* 0x000fc6000bf26070 */
[----:B------:R-:W-:-:S10]  /*0310*/  IMAD.HI.U32 R4, R3, R7, R2 ;  /* 0x0000000703047227 */ /* 0x000fd400078e0002 */
[----:B------:R-:W-:Y:S01]  /*0320*/  @P1 VIADD R5, R5, 0x1 ;  /* 0x0000000105051836 */ /* 0x000fe20000000000 */
[----:B------:R-:W-:Y:S02]  /*0330*/  @!P2 LOP3.LUT R5, RZ, UR8, RZ, 0x33, !PT ;  /* 0x00000008ff05ac12 */ /* 0x000fe4000f8e33ff */
[----:B------:R-:W-:-:S03]  /*0340*/  ISETP.NE.U32.AND P2, PT, RZ, UR4, PT ;  /* 0x00000004ff007c0c */ /* 0x000fc6000bf45070 */
[----:B------:R-:W-:-:S04]  /*0350*/  IMAD.HI.U32 R4, R4, R5, RZ ;  /* 0x0000000504047227 */ /* 0x000fc800078e00ff */
[----:B------:R-:W-:-:S04]  /*0360*/  IMAD.MOV R2, RZ, RZ, -R4 ;  /* 0x000000ffff027224 */ /* 0x000fc800078e0a04 */
[----:B------:R-:W-:-:S05]  /*0370*/  IMAD R5, R2, UR4, R5 ;  /* 0x0000000402057c24 */ /* 0x000fca000f8e0205 */
[----:B------:R-:W-:-:S13]  /*0380*/  ISETP.GE.U32.AND P0, PT, R5, UR4, PT ;  /* 0x0000000405007c0c */ /* 0x000fda000bf06070 */
[----:B------:R-:W-:Y:S01]  /*0390*/  @P0 IADD3 R5, PT, PT, R5, -UR4, RZ ;  /* 0x8000000405050c10 */ /* 0x000fe2000fffe0ff */
[----:B------:R-:W-:-:S03]  /*03a0*/  @P0 VIADD R4, R4, 0x1 ;  /* 0x0000000104040836 */ /* 0x000fc60000000000 */
[----:B------:R-:W-:-:S13]  /*03b0*/  ISETP.GE.U32.AND P1, PT, R5, UR4, PT ;  /* 0x0000000405007c0c */ /* 0x000fda000bf26070 */
[----:B------:R-:W-:Y:S02]  /*03c0*/  @P1 IADD3 R4, PT, PT, R4, 0x1, RZ ;  /* 0x0000000104041810 */ /* 0x000fe40007ffe0ff */
[----:B------:R-:W-:-:S05]  /*03d0*/  @!P2 LOP3.LUT R4, RZ, UR4, RZ, 0x33, !PT ;  /* 0x00000004ff04ac12 */ /* 0x000fca000f8e33ff */
[----:B------:R-:W-:Y:S01]  /*03e0*/  IMAD.MOV.U32 R10, RZ, RZ, R4 ;  /* 0x000000ffff0a7224 */ /* 0x000fe200078e0004 */
[----:B------:R-:W-:Y:S06]  /*03f0*/  BRA `(.L_x_1) ;  /* 0x0000000000947947 */ /* 0x000fec0003800000 */
.L_x_0:
[----:B------:R-:W0:Y:S01]  /*0400*/  I2F.U32.RP R4, UR8 ;  /* 0x0000000800047d06 */ /* 0x000e220008209000 */
[----:B------:R-:W-:-:S07]  /*0410*/  ISETP.NE.U32.AND P2, PT, RZ, UR8, PT ;  /* 0x00000008ff007c0c */ /* 0x000fce000bf45070 */
[----:B------:R-:W1:Y:S08]  /*0420*/  I2F.U32.RP R6, UR4 ;  /* 0x0000000400067d06 */ /* 0x000e700008209000 */
[----:B0-----:R-:W0:Y:S08]  /*0430*/  MUFU.RCP R4, R4 ;  /* 0x0000000400047308 */ /* 0x001e300000001000 */
[----:B-1----:R-:W-:Y:S01]  /*0440*/  MUFU.RCP R6, R6 ;  /* 0x0000000600067308 */ /* 0x002fe20000001000 */
[----:B0-----:R-:W-:-:S07]  /*0450*/  IADD3 R2, PT, PT, R4, 0xffffffe, RZ ;  /* 0x0ffffffe04027810 */ /* 0x001fce0007ffe0ff */
[----:B------:R0:W1:Y:S02]  /*0460*/  F2I.FTZ.U32.TRUNC.NTZ R3, R2 ;  /* 0x0000000200037305 */ /* 0x000064000021f000 */
[----:B0-----:R-:W-:Y:S01]  /*0470*/  MOV R2, RZ ;  /* 0x000000ff00027202 */ /* 0x001fe20000000f00 */
[----:B-1----:R-:W-:-:S04]  /*0480*/  IMAD.MOV R5, RZ, RZ, -R3 ;  /* 0x000000ffff057224 */ /* 0x002fc800078e0a03 */
[----:B------:R-:W-:-:S04]  /*0490*/  IMAD R5, R5, UR8, RZ ;  /* 0x0000000805057c24 */ /* 0x000fc8000f8e02ff */
[----:B------:R-:W-:Y:S01]  /*04a0*/  IMAD.HI.U32 R5, R3, R5, R2 ;  /* 0x0000000503057227 */ /* 0x000fe200078e0002 */
[----:B------:R-:W-:-:S05]  /*04b0*/  IADD3 R2, PT, PT, R6, 0xffffffe, RZ ;  /* 0x0ffffffe06027810 */ /* 0x000fca0007ffe0ff */
[----:B------:R-:W-:-:S04]  /*04c0*/  IMAD.HI.U32 R5, R5, R0, RZ ;  /* 0x0000000005057227 */ /* 0x000fc800078e00ff */
[----:B------:R-:W-:-:S04]  /*04d0*/  IMAD.MOV R3, RZ, RZ, -R5 ;  /* 0x000000ffff037224 */ /* 0x000fc800078e0a05 */
[----:B------:R-:W-:Y:S02]  /*04e0*/  IMAD R4, R3, UR8, R0 ;  /* 0x0000000803047c24 */ /* 0x000fe4000f8e0200 */
[----:B------:R0:W1:Y:S03]  /*04f0*/  F2I.FTZ.U32.TRUNC.NTZ R3, R2 ;  /* 0x0000000200037305 */ /* 0x000066000021f000 */
[----:B------:R-:W-:Y:S01]  /*0500*/  ISETP.GE.U32.AND P0, PT, R4, UR8, PT ;  /* 0x0000000804007c0c */ /* 0x000fe2000bf06070 */
[----:B0-----:R-:W-:Y:S01]  /*0510*/  IMAD.MOV.U32 R2, RZ, RZ, RZ ;  /* 0x000000ffff027224 */ /* 0x001fe200078e00ff */
[----:B-1----:R-:W-:-:S11]  /*0520*/  IADD3 R7, PT, PT, RZ, -R3, RZ ;  /* 0x80000003ff077210 */ /* 0x002fd60007ffe0ff */
[----:B------:R-:W-:Y:S02]  /*0530*/  @P0 VIADD R4, R4, -UR8 ;  /* 0x8000000804040c36 */ /* 0x000fe40008000000 */
[----:B------:R-:W-:Y:S02]  /*0540*/  @P0 VIADD R5, R5, 0x1 ;  /* 0x0000000105050836 */ /* 0x000fe40000000000 */
[----:B------:R-:W-:Y:S01]  /*0550*/  IMAD R7, R7, UR4, RZ ;  /* 0x0000000407077c24 */ /* 0x000fe2000f8e02ff */
[----:B------:R-:W-:-:S03]  /*0560*/  ISETP.GE.U32.AND P1, PT, R4, UR8, PT ;  /* 0x0000000804007c0c */ /* 0x000fc6000bf26070 */
[----:B------:R-:W-:-:S10]  /*0570*/  IMAD.HI.U32 R4, R3, R7, R2 ;  /* 0x0000000703047227 */ /* 0x000fd400078e0002 */
[----:B------:R-:W-:Y:S02]  /*0580*/  @P1 IADD3 R5, PT, PT, R5, 0x1, RZ ;  /* 0x0000000105051810 */ /* 0x000fe40007ffe0ff */
[----:B------:R-:W-:Y:S02]  /*0590*/  @!P2 LOP3.LUT R5, RZ, UR8, RZ, 0x33, !PT ;  /* 0x00000008ff05ac12 */ /* 0x000fe4000f8e33ff */
[----:B------:R-:W-:-:S03]  /*05a0*/  ISETP.NE.U32.AND P2, PT, RZ, UR4, PT ;  /* 0x00000004ff007c0c */ /* 0x000fc6000bf45070 */
[----:B------:R-:W-:-:S05]  /*05b0*/  IMAD.HI.U32 R4, R4, R5, RZ ;  /* 0x0000000504047227 */ /* 0x000fca00078e00ff */
[----:B------:R-:W-:-:S05]  /*05c0*/  IADD3 R2, PT, PT, -R4, RZ, RZ ;  /* 0x000000ff04027210 */ /* 0x000fca0007ffe1ff */
[----:B------:R-:W-:-:S05]  /*05d0*/  IMAD R2, R2, UR4, R5 ;  /* 0x0000000402027c24 */ /* 0x000fca000f8e0205 */
[----:B------:R-:W-:-:S13]  /*05e0*/  ISETP.GE.U32.AND P0, PT, R2, UR4, PT ;  /* 0x0000000402007c0c */ /* 0x000fda000bf06070 */
[----:B------:R-:W-:Y:S01]  /*05f0*/  @P0 VIADD R2, R2, -UR4 ;  /* 0x8000000402020c36 */ /* 0x000fe20008000000 */
[----:B------:R-:W-:-:S04]  /*0600*/  @P0 IADD3 R4, PT, PT, R4, 0x1, RZ ;  /* 0x0000000104040810 */ /* 0x000fc80007ffe0ff */
[----:B------:R-:W-:-:S13]  /*0610*/  ISETP.GE.U32.AND P1, PT, R2, UR4, PT ;  /* 0x0000000402007c0c */ /* 0x000fda000bf26070 */
[----:B------:R-:W-:Y:S01]  /*0620*/  @P1 VIADD R4, R4, 0x1 ;  /* 0x0000000104041836 */ /* 0x000fe20000000000 */
[----:B------:R-:W-:-:S04]  /*0630*/  @!P2 LOP3.LUT R4, RZ, UR4, RZ, 0x33, !PT ;  /* 0x00000004ff04ac12 */ /* 0x000fc8000f8e33ff */
[----:B------:R-:W-:-:S07]  /*0640*/  IADD3 R10, PT, PT, R4, 0x1, RZ ;  /* 0x00000001040a7810 */ /* 0x000fce0007ffe0ff */
.L_x_1:
[----:B------:R-:W0:Y:S08]  /*0650*/  LDC.64 R4, c[0x0][0x3b0] ;  /* 0x0000ec00ff047b82 */ /* 0x000e300000000a00 */
[----:B------:R-:W1:Y:S01]  /*0660*/  LDC.64 R2, c[0x0][0x390] ;  /* 0x0000e400ff027b82 */ /* 0x000e620000000a00 */
[----:B0-----:R-:W1:Y:S01]  /*0670*/  LDG.E R7, desc[UR6][R4.64] ;  /* 0x0000000604077981 */ /* 0x001e62000c1e1900 */
[----:B------:R-:W-:Y:S01]  /*0680*/  ISETP.GE.AND P0, PT, R10, 0x1, PT ;  /* 0x000000010a00780c */ /* 0x000fe20003f06270 */
[----:B------:R-:W-:-:S05]  /*0690*/  IMAD.MOV.U32 R9, RZ, RZ, 0x1 ;  /* 0x00000001ff097424 */ /* 0x000fca00078e00ff */
[----:B------:R-:W0:Y:S01]  /*06a0*/  S2UR UR5, SR_CTAID.X ;  /* 0x00000000000579c3 */ /* 0x000e220000002500 */
[----:B-1----:R-:W-:-:S05]  /*06b0*/  IMAD.WIDE R2, R7, 0x4, R2 ;  /* 0x0000000407027825 */ /* 0x002fca00078e0202 */
[----:B------:R1:W-:Y:S01]  /*06c0*/  STG.E desc[UR6][R2.64], R9 ;  /* 0x0000000902007986 */ /* 0x0003e2000c101906 */
[----:B0-----:R-:W-:Y:S05]  /*06d0*/  @!P0 EXIT ;  /* 0x000000000000894d */ /* 0x001fea0003800000 */
[----:B------:R-:W2:Y:S01]  /*06e0*/  LDG.E R15, desc[UR6][R4.64] ;  /* 0x00000006040f7981 */ /* 0x000ea2000c1e1900 */
[----:B-1----:R-:W2:Y:S01]  /*06f0*/  LDC.64 R2, c[0x0][0x398] ;  /* 0x0000e600ff027b82 */ /* 0x002ea20000000a00 */
[C---:B------:R-:W-:Y:S01]  /*0700*/  ISETP.GE.U32.AND P0, PT, R10.reuse, 0x4, PT ;  /* 0x000000040a00780c */ /* 0x040fe20003f06070 */
[----:B------:R-:W-:Y:S01]  /*0710*/  UIMAD UR4, UR4, UR5, URZ ;  /* 0x00000005040472a4 */ /* 0x000fe2000f8e02ff */
[----:B------:R-:W0:Y:S01]  /*0720*/  S2R R17, SR_TID.X ;  /* 0x0000000000117919 */ /* 0x000e220000002100 */
[----:B------:R-:W-:Y:S01]  /*0730*/  LOP3.LUT R14, R10, 0x3, RZ, 0xc0, !PT ;  /* 0x000000030a0e7812 */ /* 0x000fe200078ec0ff */
[----:B------:R-:W-:-:S03]  /*0740*/  IMAD.MOV.U32 R16, RZ, RZ, RZ ;  /* 0x000000ffff107224 */ /* 0x000fc600078e00ff */
[----:B0-----:R-:W-:-:S05]  /*0750*/  IADD3 R17, PT, PT, R17, UR4, RZ ;  /* 0x0000000411117c10 */ /* 0x001fca000fffe0ff */
[----:B------:R-:W-:Y:S02]  /*0760*/  IMAD R17, R17, R10, RZ ;  /* 0x0000000a11117224 */ /* 0x000fe400078e02ff */
[----:B--2---:R-:W-:Y:S01]  /*0770*/  IMAD.WIDE R2, R15, 0x4, R2 ;  /* 0x000000040f027825 */ /* 0x004fe200078e0202 */
[----:B------:R-:W-:Y:S06]  /*0780*/  @!P0 BRA `(.L_x_2) ;  /* 0x00000004005c8947 */ /* 0x000fec0003800000 */
[----:B------:R-:W0:Y:S01]  /*0790*/  LDC R0, c[0x0][0x380] ;  /* 0x0000e000ff007b82 */ /* 0x000e220000000800 */
[----:B------:R-:W-:Y:S01]  /*07a0*/  LOP3.LUT R16, R10, 0x7ffffffc, RZ, 0xc0, !PT ;  /* 0x7ffffffc0a107812 */ /* 0x000fe200078ec0ff */
[----:B------:R-:W-:-:S06]  /*07b0*/  UMOV UR4, URZ ;  /* 0x000000ff00047c82 */ /* 0x000fcc0008000000 */
[----:B------:R-:W1:Y:S08]  /*07c0*/  LDC.64 R4, c[0x0][0x390] ;  /* 0x0000e400ff047b82 */ /* 0x000e700000000a00 */
[----:B------:R-:W2:Y:S08]  /*07d0*/  LDC.64 R6, c[0x0][0x398] ;  /* 0x0000e600ff067b82 */ /* 0x000eb00000000a00 */
[----:B------:R-:W3:Y:S02]  /*07e0*/  LDC.64 R8, c[0x0][0x388] ;  /* 0x0000e200ff087b82 */ /* 0x000ee40000000a00 */
.L_x_11:
[----:B------:R-:W-:Y:S01]  /*07f0*/  IADD3 R21, PT, PT, R17, UR4, RZ ;  /* 0x0000000411157c10 */ /* 0x000fe2000fffe0ff */
[----:B------:R-:W-:Y:S01]  /*0800*/  UIADD3 UR4, UPT, UPT, UR4, 0x4, URZ ;  /* 0x0000000404047890 */ /* 0x000fe2000fffe0ff */
[----:B------:R-:W-:Y:S02]  /*0810*/  BSSY.RECONVERGENT B0, `(.L_x_3) ;  /* 0x0000015000007945 */ /* 0x000fe40003800200 */
[CC--:B0-----:R-:W-:Y:S01]  /*0820*/  ISETP.GE.AND P1, PT, R21.reuse, R0.reuse, PT ;  /* 0x000000001500720c */ /* 0x0c1fe20003f26270 */
[----:B------:R-:W-:Y:S02]  /*0830*/  VIADD R23, R21, 0x1 ;  /* 0x0000000115177836 */ /* 0x000fe40000000000 */
[----:B------:R-:W-:-:S03]  /*0840*/  IMAD R11, R15, R0, R21 ;  /* 0x000000000f0b7224 */ /* 0x000fc600078e0215 */
[----:B------:R-:W-:Y:S01]  /*0850*/  ISETP.GE.AND P0, PT, R23, R0, PT ;  /* 0x000000001700720c */ /* 0x000fe20003f06270 */
[----:B---3--:R-:W-:-:S06]  /*0860*/  IMAD.WIDE R10, R11, 0x4, R8 ;  /* 0x000000040b0a7825 */ /* 0x008fcc00078e0208 */
[----:B-1--4-:R-:W-:Y:S06]  /*0870*/  @P1 BRA `(.L_x_4) ;  /* 0x0000000000381947 */ /* 0x012fec0003800000 */
[----:B-1----:R-:W-:-:S06]  /*0880*/  IMAD.WIDE R12, R21, 0x4, R4 ;  /* 0x00000004150c7825 */ /* 0x002fcc00078e0204 */
[----:B------:R-:W3:Y:S02]  /*0890*/  LDG.E R12, desc[UR6][R12.64] ;  /* 0x000000060c0c7981 */ /* 0x000ee4000c1e1900 */
[----:B---3--:R-:W-:-:S13]  /*08a0*/  ISETP.NE.AND P1, PT, R12, RZ, PT ;  /* 0x000000ff0c00720c */ /* 0x008fda0003f25270 */
[----:B------:R-:W-:Y:S05]  /*08b0*/  @P1 BRA `(.L_x_4) ;  /* 0x0000000000281947 */ /* 0x000fea0003800000 */
[----:B--2---:R-:W-:Y:S01]  /*08c0*/  IMAD.WIDE R12, R21, 0x4, R6 ;  /* 0x00000004150c7825 */ /* 0x004fe200078e0206 */
[----:B------:R-:W2:Y:S04]  /*08d0*/  LDG.E R18, desc[UR6][R2.64] ;  /* 0x0000000602127981 */ /* 0x000ea8000c1e1900 */
[----:B------:R-:W2:Y:S04]  /*08e0*/  LDG.E R19, desc[UR6][R10.64] ;  /* 0x000000060a137981 */ /* 0x000ea8000c1e1900 */
[----:B------:R-:W3:Y:S01]  /*08f0*/  LDG.E R20, desc[UR6][R12.64] ;  /* 0x000000060c147981 */ /* 0x000ee2000c1e1900 */
[----:B--2---:R-:W-:-:S04]  /*0900*/  IADD3 R25, PT, PT, R18, R19, RZ ;  /* 0x0000001312197210 */ /* 0x004fc80007ffe0ff */
[----:B---3--:R-:W-:-:S13]  /*0910*/  ISETP.GE.AND P1, PT, R25, R20, PT ;  /* 0x000000141900720c */ /* 0x008fda0003f26270 */
[----:B------:R-:W0:Y:S01]  /*0920*/  @!P1 LDC.64 R18, c[0x0][0x3a0] ;  /* 0x0000e800ff129b82 */ /* 0x000e220000000a00 */
[----:B------:R3:W-:Y:S01]  /*0930*/  @!P1 STG.E desc[UR6][R12.64], R25 ;  /* 0x000000190c009986 */ /* 0x0007e2000c101906 */
[----:B0-----:R-:W-:-:S05]  /*0940*/  @!P1 IMAD.WIDE R18, R21, 0x4, R18 ;  /* 0x0000000415129825 */ /* 0x001fca00078e0212 */
[----:B------:R3:W-:Y:S02]  /*0950*/  @!P1 STG.E desc[UR6][R18.64], R15 ;  /* 0x0000000f12009986 */ /* 0x0007e4000c101906 */
.L_x_4:
[----:B------:R-:W-:Y:S05]  /*0960*/  BSYNC.RECONVERGENT B0 ;  /* 0x0000000000007941 */ /* 0x000fea0003800200 */
.L_x_3:
[----:B------:R-:W-:Y:S04]  /*0970*/  BSSY.RECONVERGENT B0, `(.L_x_5) ;  /* 0x0000010000007945 */ /* 0x000fe80003800200 */
[----:B------:R-:W-:Y:S05]  /*0980*/  @P0 BRA `(.L_x_6) ;  /* 0x0000000000380947 */ /* 0x000fea0003800000 */
[----:B-1-3--:R-:W-:-:S06]  /*0990*/  IMAD.WIDE R12, R23, 0x4, R4 ;  /* 0x00000004170c7825 */ /* 0x00afcc00078e0204 */
[----:B------:R-:W3:Y:S02]  /*09a0*/  LDG.E R12, desc[UR6][R12.64] ;  /* 0x000000060c0c7981 */ /* 0x000ee4000c1e1900 */
[----:B---3--:R-:W-:-:S13]  /*09b0*/  ISETP.NE.AND P0, PT, R12, RZ, PT ;  /* 0x000000ff0c00720c */ /* 0x008fda0003f05270 */
[----:B------:R-:W-:Y:S05]  /*09c0*/  @P0 BRA `(.L_x_6) ;  /* 0x0000000000280947 */ /* 0x000fea0003800000 */
[----:B------:R-:W3:Y:S01]  /*09d0*/  LDG.E R18, desc[UR6][R2.64] ;  /* 0x0000000602127981 */ /* 0x000ee2000c1e1900 */
[----:B--2---:R-:W-:-:S03]  /*09e0*/  IMAD.WIDE R12, R23, 0x4, R6 ;  /* 0x00000004170c7825 */ /* 0x004fc600078e0206 */
[----:B------:R-:W3:Y:S04]  /*09f0*/  LDG.E R19, desc[UR6][R10.64+0x4] ;  /* 0x000004060a137981 */ /* 0x000ee8000c1e1900 */
[----:B------:R-:W2:Y:S01]  /*0a00*/  LDG.E R20, desc[UR6][R12.64] ;  /* 0x000000060c147981 */ /* 0x000ea2000c1e1900 */
[----:B---3--:R-:W-:-:S05]  /*0a10*/  IMAD.IADD R25, R18, 0x1, R19 ;  /* 0x0000000112197824 */ /* 0x008fca00078e0213 */
[----:B--2---:R-:W-:-:S13]  /*0a20*/  ISETP.GE.AND P0, PT, R25, R20, PT ;  /* 0x000000141900720c */ /* 0x004fda0003f06270 */
[----:B------:R-:W0:Y:S01]  /*0a30*/  @!P0 LDC.64 R18, c[0x0][0x3a0] ;  /* 0x0000e800ff128b82 */ /* 0x000e220000000a00 */
[----:B------:R4:W-:Y:S01]  /*0a40*/  @!P0 STG.E desc[UR6][R12.64], R25 ;  /* 0x000000190c008986 */ /* 0x0009e2000c101906 */
[----:B0-----:R-:W-:-:S05]  /*0a50*/  @!P0 IMAD.WIDE R18, R23, 0x4, R18 ;  /* 0x0000000417128825 */ /* 0x001fca00078e0212 */
[----:B------:R4:W-:Y:S02]  /*0a60*/  @!P0 STG.E desc[UR6][R18.64], R15 ;  /* 0x0000000f12008986 */ /* 0x0009e4000c101906 */
.L_x_6:
[----:B------:R-:W-:Y:S05]  /*0a70*/  BSYNC.RECONVERGENT B0 ;  /* 0x0000000000007941 */ /* 0x000fea0003800200 */
.L_x_5:
[C---:B------:R-:W-:Y:S01]  /*0a80*/  IADD3 R23, PT, PT, R21.reuse, 0x2, RZ ;  /* 0x0000000215177810 */ /* 0x040fe20007ffe0ff */
[----:B------:R-:W-:Y:S01]  /*0a90*/  VIADD R21, R21, 0x3 ;  /* 0x0000000315157836 */ /* 0x000fe20000000000 */
[----:B------:R-:W-:Y:S01]  /*0aa0*/  BSSY.RECONVERGENT B0, `(.L_x_7) ;  /* 0x0000013000007945 */ /* 0x000fe20003800200 */
[----:B------:R-:W-:Y:S02]  /*0ab0*/  ISETP.NE.AND P0, PT, R16, UR4, PT ;  /* 0x0000000410007c0c */ /* 0x000fe4000bf05270 */
[-C--:B------:R-:W-:Y:S02]  /*0ac0*/  ISETP.GE.AND P2, PT, R23, R0.reuse, PT ;  /* 0x000000001700720c */ /* 0x080fe40003f46270 */
[----:B------:R-:W-:-:S11]  /*0ad0*/  ISETP.GE.AND P1, PT, R21, R0, PT ;  /* 0x000000001500720c */ /* 0x000fd60003f26270 */
[----:B------:R-:W-:Y:S05]  /*0ae0*/  @P2 BRA `(.L_x_8) ;  /* 0x0000000000382947 */ /* 0x000fea0003800000 */
[----:B-1-34-:R-:W-:-:S06]  /*0af0*/  IMAD.WIDE R12, R23, 0x4, R4 ;  /* 0x00000004170c7825 */ /* 0x01afcc00078e0204 */
        /* <DEDUP_REMOVED lines=13> */
.L_x_8:
[----:B------:R-:W-:Y:S05]  /*0bd0*/  BSYNC.RECONVERGENT B0 ;  /* 0x0000000000007941 */ /* 0x000fea0003800200 */
.L_x_7:
[----:B------:R-:W-:Y:S04]  /*0be0*/  BSSY.RECONVERGENT B0, `(.L_x_9) ;  /* 0x0000010000007945 */ /* 0x000fe80003800200 */
[----:B------:R-:W-:Y:S05]  /*0bf0*/  @P1 BRA `(.L_x_10) ;  /* 0x0000000000381947 */ /* 0x000fea0003800000 */
[----:B-1-34-:R-:W-:-:S06]  /*0c00*/  IMAD.WIDE R12, R21, 0x4, R4 ;  /* 0x00000004150c7825 */ /* 0x01afcc00078e0204 */
        /* <DEDUP_REMOVED lines=13> */
.L_x_10:
[----:B------:R-:W-:Y:S05]  /*0ce0*/  BSYNC.RECONVERGENT B0 ;  /* 0x0000000000007941 */ /* 0x000fea0003800200 */
.L_x_9:
[----:B------:R-:W-:Y:S05]  /*0cf0*/  @P0 BRA `(.L_x_11) ;  /* 0xfffffff800bc0947 */ /* 0x000fea000383ffff */
.L_x_2:
[----:B------:R-:W-:-:S13]  /*0d00*/  ISETP.NE.AND P0, PT, R14, RZ, PT ;  /* 0x000000ff0e00720c */ /* 0x000fda0003f05270 */
[----:B------:R-:W-:Y:S05]  /*0d10*/  @!P0 EXIT ;  /* 0x000000000000894d */ /* 0x000fea0003800000 */
[----:B------:R-:W0:Y:S01]  /*0d20*/  LDC.64 R10, c[0x0][0x390] ;  /* 0x0000e400ff0a7b82 */ /* 0x000e220000000a00 */
[----:B------:R-:W-:Y:S01]  /*0d30*/  IADD3 R21, PT, PT, R17, R16, RZ ;  /* 0x0000001011157210 */ /* 0x000fe20007ffe0ff */
[----:B------:R-:W-:Y:S01]  /*0d40*/  IMAD.MOV R14, RZ, RZ, -R14 ;  /* 0x000000ffff0e7224 */ /* 0x000fe200078e0a0e */
[----:B------:R-:W0:Y:S03]  /*0d50*/  LDCU UR4, c[0x0][0x380] ;  /* 0x00007000ff0477ac */ /* 0x000e260008000800 */
[----:B------:R-:W-:Y:S02]  /*0d60*/  IMAD R23, R15, R0, R21 ;  /* 0x000000000f177224 */ /* 0x000fe400078e0215 */
[----:B------:R-:W0:Y:S08]  /*0d70*/  LDC.64 R8, c[0x0][0x398] ;  /* 0x0000e600ff087b82 */ /* 0x000e300000000a00 */
[----:B--2---:R-:W2:Y:S08]  /*0d80*/  LDC.64 R6, c[0x0][0x388] ;  /* 0x0000e200ff067b82 */ /* 0x004eb00000000a00 */
[----:B-1----:R-:W1:Y:S02]  /*0d90*/  LDC.64 R4, c[0x0][0x3a0] ;  /* 0x0000e800ff047b82 */ /* 0x002e640000000a00 */
.L_x_14:
[----:B0-----:R-:W-:Y:S01]  /*0da0*/  ISETP.GE.AND P1, PT, R21, UR4, PT ;  /* 0x0000000415007c0c */ /* 0x001fe2000bf26270 */
[----:B------:R-:W-:Y:S01]  /*0db0*/  BSSY.RECONVERGENT B0, `(.L_x_12) ;  /* 0x0000012000007945 */ /* 0x000fe20003800200 */
[----:B------:R-:W-:-:S04]  /*0dc0*/  IADD3 R14, PT, PT, R14, 0x1, RZ ;  /* 0x000000010e0e7810 */ /* 0x000fc80007ffe0ff */
[----:B------:R-:W-:-:S07]  /*0dd0*/  ISETP.NE.AND P0, PT, R14, RZ, PT ;  /* 0x000000ff0e00720c */ /* 0x000fce0003f05270 */
[----:B------:R-:W-:Y:S06]  /*0de0*/  @P1 BRA `(.L_x_13) ;  /* 0x0000000000381947 */ /* 0x000fec0003800000 */
[----:B---34-:R-:W-:-:S06]  /*0df0*/  IMAD.WIDE R12, R21, 0x4, R10 ;  /* 0x00000004150c7825 */ /* 0x018fcc00078e020a */
[----:B------:R-:W3:Y:S02]  /*0e00*/  LDG.E R12, desc[UR6][R12.64] ;  /* 0x000000060c0c7981 */ /* 0x000ee4000c1e1900 */
[----:B---3--:R-:W-:-:S13]  /*0e10*/  ISETP.NE.AND P1, PT, R12, RZ, PT ;  /* 0x000000ff0c00720c */ /* 0x008fda0003f25270 */
[----:B------:R-:W-:Y:S05]  /*0e20*/  @P1 BRA `(.L_x_13) ;  /* 0x0000000000281947 */ /* 0x000fea0003800000 */
[----:B--2---:R-:W-:Y:S01]  /*0e30*/  IMAD.WIDE R16, R23, 0x4, R6 ;  /* 0x0000000417107825 */ /* 0x004fe200078e0206 */
[----:B------:R-:W2:Y:S03]  /*0e40*/  LDG.E R0, desc[UR6][R2.64] ;  /* 0x0000000602007981 */ /* 0x000ea6000c1e1900 */
[----:B------:R-:W-:Y:S02]  /*0e50*/  IMAD.WIDE R12, R21, 0x4, R8 ;  /* 0x00000004150c7825 */ /* 0x000fe400078e0208 */
[----:B------:R-:W2:Y:S04]  /*0e60*/  LDG.E R17, desc[UR6][R16.64] ;  /* 0x0000000610117981 */ /* 0x000ea8000c1e1900 */
[----:B------:R-:W3:Y:S01]  /*0e70*/  LDG.E R18, desc[UR6][R12.64] ;  /* 0x000000060c127981 */ /* 0x000ee2000c1e1900 */
[----:B--2---:R-:W-:-:S05]  /*0e80*/  IMAD.IADD R25, R0, 0x1, R17 ;  /* 0x0000000100197824 */ /* 0x004fca00078e0211 */
[----:B---3--:R-:W-:Y:S01]  /*0e90*/  ISETP.GE.AND P1, PT, R25, R18, PT ;  /* 0x000000121900720c */ /* 0x008fe20003f26270 */
[----:B-1----:R-:W-:-:S12]  /*0ea0*/  IMAD.WIDE R18, R21, 0x4, R4 ;  /* 0x0000000415127825 */ /* 0x002fd800078e0204 */
[----:B------:R0:W-:Y:S04]  /*0eb0*/  @!P1 STG.E desc[UR6][R12.64], R25 ;  /* 0x000000190c009986 */ /* 0x0001e8000c101906 */
[----:B------:R0:W-:Y:S02]  /*0ec0*/  @!P1 STG.E desc[UR6][R18.64], R15 ;  /* 0x0000000f12009986 */ /* 0x0001e4000c101906 */
.L_x_13:
[----:B------:R-:W-:Y:S05]  /*0ed0*/  BSYNC.RECONVERGENT B0 ;  /* 0x0000000000007941 */ /* 0x000fea0003800200 */
.L_x_12:
[----:B------:R-:W-:Y:S02]  /*0ee0*/  IADD3 R23, PT, PT, R23, 0x1, RZ ;  /* 0x0000000117177810 */ /* 0x000fe40007ffe0ff */
[----:B------:R-:W-:Y:S01]  /*0ef0*/  IADD3 R21, PT, PT, R21, 0x1, RZ ;  /* 0x0000000115157810 */ /* 0x000fe20007ffe0ff */
[----:B------:R-:W-:Y:S06]  /*0f00*/  @P0 BRA `(.L_x_14) ;  /* 0xfffffffc00a40947 */ /* 0x000fec000383ffff */
[----:B------:R-:W-:Y:S05]  /*0f10*/  EXIT ;  /* 0x000000000000794d */ /* 0x000fea0003800000 */
.L_x_15:
[----:B------:R-:W-:-:S00]  /*0f20*/  BRA `(.L_x_15) ;  /* 0xfffffffc00fc7947 */ /* 0x000fc0000383ffff */
[----:B------:R-:W-:-:S00]  /*0f30*/  NOP ;  /* 0x0000000000007918 */ /* 0x000fc00000000000 */
        /* <DEDUP_REMOVED lines=12> */
.L_x_43:


//--------------------- .text._Z15UpdateGlobalMinPiS_S_S_S_ --------------------------
	.section	.text._Z15UpdateGlobalMinPiS_S_S_S_,"ax",@progbits
	.align	128
        .global         _Z15UpdateGlobalMinPiS_S_S_S_
        .type           _Z15UpdateGlobalMinPiS_S_S_S_,@function
        .size           _Z15UpdateGlobalMinPiS_S_S_S_,(.L_x_44 - _Z15UpdateGlobalMinPiS_S_S_S_)
        .other          _Z15UpdateGlobalMinPiS_S_S_S_,@"STO_CUDA_ENTRY STV_DEFAULT"
_Z15UpdateGlobalMinPiS_S_S_S_:
.text._Z15UpdateGlobalMinPiS_S_S_S_:
[----:B------:R-:W-:Y:S08]  /*0000*/  LDC R1, c[0x0][0x37c] ;  /* 0x0000df00ff017b82 */ /* 0x000ff00000000800 */
[----:B------:R-:W0:Y:S02]  /*0010*/  S2UR UR4, SR_CTAID.X ;  /* 0x00000000000479c3 */ /* 0x000e240000002500 */
[----:B0-----:R-:W-:-:S13]  /*0020*/  ISETP.NE.AND P0, PT, RZ, UR4, PT ;  /* 0x00000004ff007c0c */ /* 0x001fda000bf05270 */
[----:B------:R-:W-:Y:S05]  /*0030*/  @P0 EXIT ;  /* 0x000000000000094d */ /* 0x000fea0003800000 */
[----:B------:R-:W0:Y:S01]  /*0040*/  LDC.64 R2, c[0x0][0x380] ;  /* 0x0000e000ff027b82 */ /* 0x000e220000000a00 */
[----:B------:R-:W0:Y:S01]  /*0050*/  LDCU.64 UR14, c[0x0][0x358] ;  /* 0x00006b00ff0e77ac */ /* 0x000e220008000a00 */
[----:B------:R-:W-:Y:S02]  /*0060*/  IMAD.MOV.U32 R7, RZ, RZ, 0x7fffffff ;  /* 0x7fffffffff077424 */ /* 0x000fe400078e00ff */
[----:B------:R-:W-:Y:S01]  /*0070*/  IMAD.MOV.U32 R9, RZ, RZ, -0x1 ;  /* 0xffffffffff097424 */ /* 0x000fe200078e00ff */
[----:B------:R-:W1:Y:S03]  /*0080*/  LDCU UR6, c[0x0][0x370] ;  /* 0x00006e00ff0677ac */ /* 0x000e660008000800 */
[----:B------:R-:W2:Y:S01]  /*0090*/  LDC.64 R4, c[0x0][0x388] ;  /* 0x0000e200ff047b82 */ /* 0x000ea20000000a00 */
[----:B------:R-:W-:Y:S01]  /*00a0*/  UMOV UR4, URZ ;  /* 0x000000ff00047c82 */ /* 0x000fe20008000000 */
[----:B-1----:R-:W-:Y:S01]  /*00b0*/  UISETP.GE.U32.AND UP0, UPT, UR6, 0x4, UPT ;  /* 0x000000040600788c */ /* 0x002fe2000bf06070 */
[----:B0-----:R0:W-:Y:S01]  /*00c0*/  STG.E desc[UR14][R2.64], R7 ;  /* 0x0000000702007986 */ /* 0x0011e2000c10190e */
[----:B------:R-:W-:-:S06]  /*00d0*/  ULOP3.LUT UR12, UR6, 0x3, URZ, 0xc0, !UPT ;  /* 0x00000003060c7892 */ /* 0x000fcc000f8ec0ff */
[----:B------:R-:W-:Y:S01]  /*00e0*/  ISETP.NE.AND P0, PT, RZ, UR12, PT ;  /* 0x0000000cff007c0c */ /* 0x000fe2000bf05270 */
[----:B--2---:R0:W-:Y:S01]  /*00f0*/  STG.E desc[UR14][R4.64], R9 ;  /* 0x0000000904007986 */ /* 0x0041e2000c10190e */
[----:B------:R-:W-:Y:S11]  /*0100*/  BRA.U !UP0, `(.L_x_16) ;  /* 0x0000000108bc7547 */ /* 0x000ff6000b800000 */
[----:B------:R-:W1:Y:S01]  /*0110*/  LDCU.128 UR16, c[0x0][0x390] ;  /* 0x00007200ff1077ac */ /* 0x000e620008000c00 */
[----:B------:R-:W-:Y:S02]  /*0120*/  ULOP3.LUT UR5, UR6, 0xfffffffc, URZ, 0xc0, !UPT ;  /* 0xfffffffc06057892 */ /* 0x000fe4000f8ec0ff */
[----:B------:R-:W-:Y:S02]  /*0130*/  ULOP3.LUT UR4, UR6, 0x7ffffffc, URZ, 0xc0, !UPT ;  /* 0x7ffffffc06047892 */ /* 0x000fe4000f8ec0ff */
[----:B------:R-:W-:Y:S02]  /*0140*/  UIADD3 UR5, UPT, UPT, -UR5, URZ, URZ ;  /* 0x000000ff05057290 */ /* 0x000fe4000fffe1ff */
[----:B-1----:R-:W-:Y:S02]  /*0150*/  UIADD3 UR9, UP0, UPT, UR16, 0x8, URZ ;  /* 0x0000000810097890 */ /* 0x002fe4000ff1e0ff */
[----:B------:R-:W-:Y:S02]  /*0160*/  UIADD3 UR7, UP1, UPT, UR18, 0x8, URZ ;  /* 0x0000000812077890 */ /* 0x000fe4000ff3e0ff */
[----:B------:R-:W-:-:S02]  /*0170*/  UIADD3.X UR10, UPT, UPT, URZ, UR17, URZ, UP0, !UPT ;  /* 0x00000011ff0a7290 */ /* 0x000fc400087fe4ff */
[----:B------:R-:W-:Y:S01]  /*0180*/  UIADD3.X UR8, UPT, UPT, URZ, UR19, URZ, UP1, !UPT ;  /* 0x00000013ff087290 */ /* 0x000fe20008ffe4ff */
[----:B0-----:R-:W-:Y:S02]  /*0190*/  IMAD.U32 R4, RZ, RZ, UR9 ;  /* 0x00000009ff047e24 */ /* 0x001fe4000f8e00ff */
[----:B------:R-:W-:Y:S01]  /*01a0*/  IMAD.U32 R6, RZ, RZ, UR7 ;  /* 0x00000007ff067e24 */ /* 0x000fe2000f8e00ff */
[----:B------:R-:W-:Y:S02]  /*01b0*/  MOV R5, UR10 ;  /* 0x0000000a00057c02 */ /* 0x000fe40008000f00 */
[----:B------:R-:W-:-:S07]  /*01c0*/  IMAD.U32 R7, RZ, RZ, UR8 ;  /* 0x00000008ff077e24 */ /* 0x000fce000f8e00ff */
.L_x_17:
[----:B------:R-:W2:Y:S04]  /*01d0*/  LDG.E R0, desc[UR14][R2.64] ;  /* 0x0000000e02007981 */ /* 0x000ea8000c1e1900 */
[----:B----4-:R-:W2:Y:S02]  /*01e0*/  LDG.E R17, desc[UR14][R4.64+-0x8] ;  /* 0xfffff80e04117981 */ /* 0x010ea4000c1e1900 */
[----:B--2---:R-:W-:-:S13]  /*01f0*/  ISETP.GE.AND P1, PT, R17, R0, PT ;  /* 0x000000001100720c */ /* 0x004fda0003f26270 */
[----:B------:R0:W-:Y:S04]  /*0200*/  @!P1 STG.E desc[UR14][R2.64], R17 ;  /* 0x0000001102009986 */ /* 0x0001e8000c10190e */
[----:B------:R-:W2:Y:S01]  /*0210*/  @!P1 LDG.E R13, desc[UR14][R6.64+-0x8] ;  /* 0xfffff80e060d9981 */ /* 0x000ea2000c1e1900 */
[----:B------:R-:W2:Y:S03]  /*0220*/  @!P1 LDC.64 R8, c[0x0][0x388] ;  /* 0x0000e200ff089b82 */ /* 0x000ea60000000a00 */
[----:B--2---:R1:W-:Y:S04]  /*0230*/  @!P1 STG.E desc[UR14][R8.64], R13 ;  /* 0x0000000d08009986 */ /* 0x0043e8000c10190e */
[----:B------:R-:W2:Y:S04]  /*0240*/  @!P1 LDG.E R0, desc[UR14][R2.64] ;  /* 0x0000000e02009981 */ /* 0x000ea8000c1e1900 */
[----:B------:R-:W2:Y:S02]  /*0250*/  LDG.E R19, desc[UR14][R4.64+-0x4] ;  /* 0xfffffc0e04137981 */ /* 0x000ea4000c1e1900 */
[----:B--2---:R-:W-:-:S13]  /*0260*/  ISETP.GE.AND P1, PT, R19, R0, PT ;  /* 0x000000001300720c */ /* 0x004fda0003f26270 */
[----:B------:R2:W-:Y:S04]  /*0270*/  @!P1 STG.E desc[UR14][R2.64], R19 ;  /* 0x0000001302009986 */ /* 0x0005e8000c10190e */
[----:B------:R-:W3:Y:S01]  /*0280*/  @!P1 LDG.E R15, desc[UR14][R6.64+-0x4] ;  /* 0xfffffc0e060f9981 */ /* 0x000ee2000c1e1900 */
[----:B------:R-:W3:Y:S03]  /*0290*/  @!P1 LDC.64 R10, c[0x0][0x388] ;  /* 0x0000e200ff0a9b82 */ /* 0x000ee60000000a00 */
[----:B---3--:R3:W-:Y:S04]  /*02a0*/  @!P1 STG.E desc[UR14][R10.64], R15 ;  /* 0x0000000f0a009986 */ /* 0x0087e8000c10190e */
[----:B------:R-:W4:Y:S04]  /*02b0*/  @!P1 LDG.E R0, desc[UR14][R2.64] ;  /* 0x0000000e02009981 */ /* 0x000f28000c1e1900 */
[----:B0-----:R-:W4:Y:S02]  /*02c0*/  LDG.E R17, desc[UR14][R4.64] ;  /* 0x0000000e04117981 */ /* 0x001f24000c1e1900 */
[----:B----4-:R-:W-:-:S13]  /*02d0*/  ISETP.GE.AND P1, PT, R17, R0, PT ;  /* 0x000000001100720c */ /* 0x010fda0003f26270 */
[----:B------:R4:W-:Y:S04]  /*02e0*/  @!P1 STG.E desc[UR14][R2.64], R17 ;  /* 0x0000001102009986 */ /* 0x0009e8000c10190e */
[----:B-1----:R-:W5:Y:S01]  /*02f0*/  @!P1 LDG.E R13, desc[UR14][R6.64] ;  /* 0x0000000e060d9981 */ /* 0x002f62000c1e1900 */
[----:B------:R-:W5:Y:S03]  /*0300*/  @!P1 LDC.64 R8, c[0x0][0x388] ;  /* 0x0000e200ff089b82 */ /* 0x000f660000000a00 */
[----:B-----5:R4:W-:Y:S04]  /*0310*/  @!P1 STG.E desc[UR14][R8.64], R13 ;  /* 0x0000000d08009986 */ /* 0x0209e8000c10190e */
[----:B------:R-:W5:Y:S04]  /*0320*/  @!P1 LDG.E R0, desc[UR14][R2.64] ;  /* 0x0000000e02009981 */ /* 0x000f68000c1e1900 */
[----:B--2---:R-:W5:Y:S02]  /*0330*/  LDG.E R19, desc[UR14][R4.64+0x4] ;  /* 0x0000040e04137981 */ /* 0x004f64000c1e1900 */
[----:B-----5:R-:W-:-:S13]  /*0340*/  ISETP.GE.AND P1, PT, R19, R0, PT ;  /* 0x000000001300720c */ /* 0x020fda0003f26270 */
[----:B------:R4:W-:Y:S04]  /*0350*/  @!P1 STG.E desc[UR14][R2.64], R19 ;  /* 0x0000001302009986 */ /* 0x0009e8000c10190e */
[----:B---3--:R0:W2:Y:S01]  /*0360*/  @!P1 LDG.E R15, desc[UR14][R6.64+0x4] ;  /* 0x0000040e060f9981 */ /* 0x0080a2000c1e1900 */
[----:B------:R-:W2:Y:S01]  /*0370*/  @!P1 LDC.64 R10, c[0x0][0x388] ;  /* 0x0000e200ff0a9b82 */ /* 0x000ea20000000a00 */
[----:B------:R-:W-:-:S04]  /*0380*/  UIADD3 UR5, UPT, UPT, UR5, 0x4, URZ ;  /* 0x0000000405057890 */ /* 0x000fc8000fffe0ff */
[----:B------:R-:W-:Y:S01]  /*0390*/  UISETP.NE.AND UP0, UPT, UR5, URZ, UPT ;  /* 0x000000ff0500728c */ /* 0x000fe2000bf05270 */
[----:B0-----:R-:W-:-:S04]  /*03a0*/  IADD3 R6, P2, PT, R6, 0x10, RZ ;  /* 0x0000001006067810 */ /* 0x001fc80007f5e0ff */
[----:B------:R-:W-:Y:S01]  /*03b0*/  IADD3.X R7, PT, PT, RZ, R7, RZ, P2, !PT ;  /* 0x00000007ff077210 */ /* 0x000fe200017fe4ff */
[----:B--2---:R4:W-:Y:S01]  /*03c0*/  @!P1 STG.E desc[UR14][R10.64], R15 ;  /* 0x0000000f0a009986 */ /* 0x0049e2000c10190e */
[----:B------:R-:W-:-:S05]  /*03d0*/  IADD3 R4, P1, PT, R4, 0x10, RZ ;  /* 0x0000001004047810 */ /* 0x000fca0007f3e0ff */
[----:B------:R-:W-:Y:S01]  /*03e0*/  IMAD.X R5, RZ, RZ, R5, P1 ;  /* 0x000000ffff057224 */ /* 0x000fe200008e0605 */
[----:B------:R-:W-:Y:S07]  /*03f0*/  BRA.U UP0, `(.L_x_17) ;  /* 0xfffffffd00747547 */ /* 0x000fee000b83ffff */
.L_x_16:
[----:B------:R-:W-:Y:S05]  /*0400*/  @!P0 EXIT ;  /* 0x000000000000894d */ /* 0x000fea0003800000 */
[----:B0-----:R-:W0:Y:S01]  /*0410*/  LDC.64 R6, c[0x0][0x380] ;  /* 0x0000e000ff067b82 */ /* 0x001e220000000a00 */
[----:B------:R-:W1:Y:S01]  /*0420*/  LDCU.128 UR8, c[0x0][0x390] ;  /* 0x00007200ff0877ac */ /* 0x000e620008000c00 */
[----:B------:R-:W-:Y:S02]  /*0430*/  UIADD3 UR12, UPT, UPT, -UR12, URZ, URZ ;  /* 0x000000ff0c0c7290 */ /* 0x000fe4000fffe1ff */
[----:B-1----:R-:W-:Y:S02]  /*0440*/  UIMAD.WIDE.U32 UR6, UR4, 0x4, UR10 ;  /* 0x00000004040678a5 */ /* 0x002fe4000f8e000a */
[----:B------:R-:W-:-:S12]  /*0450*/  UIMAD.WIDE.U32 UR4, UR4, 0x4, UR8 ;  /* 0x00000004040478a5 */ /* 0x000fd8000f8e0008 */
.L_x_18:
[----:B-1--4-:R-:W-:Y:S01]  /*0460*/  IMAD.U32 R3, RZ, RZ, UR5 ;  /* 0x00000005ff037e24 */ /* 0x012fe2000f8e00ff */
[----:B0-----:R-:W2:Y:S01]  /*0470*/  LDG.E R0, desc[UR14][R6.64] ;  /* 0x0000000e06007981 */ /* 0x001ea2000c1e1900 */
[----:B------:R-:W-:-:S05]  /*0480*/  IMAD.U32 R2, RZ, RZ, UR4 ;  /* 0x00000004ff027e24 */ /* 0x000fca000f8e00ff */
[----:B------:R-:W2:Y:S01]  /*0490*/  LDG.E R3, desc[UR14][R2.64] ;  /* 0x0000000e02037981 */ /* 0x000ea2000c1e1900 */
[----:B------:R-:W-:Y:S01]  /*04a0*/  IMAD.U32 R5, RZ, RZ, UR7 ;  /* 0x00000007ff057e24 */ /* 0x000fe2000f8e00ff */
[----:B------:R-:W-:Y:S02]  /*04b0*/  MOV R4, UR6 ;  /* 0x0000000600047c02 */ /* 0x000fe40008000f00 */
[----:B--2---:R-:W-:-:S13]  /*04c0*/  ISETP.GE.AND P0, PT, R3, R0, PT ;  /* 0x000000000300720c */ /* 0x004fda0003f06270 */
[----:B------:R1:W-:Y:S04]  /*04d0*/  @!P0 STG.E desc[UR14][R6.64], R3 ;  /* 0x0000000306008986 */ /* 0x0003e8000c10190e */
[----:B------:R-:W2:Y:S01]  /*04e0*/  @!P0 LDG.E R5, desc[UR14][R4.64] ;  /* 0x0000000e04058981 */ /* 0x000ea2000c1e1900 */
[----:B------:R-:W2:Y:S01]  /*04f0*/  @!P0 LDC.64 R8, c[0x0][0x388] ;  /* 0x0000e200ff088b82 */ /* 0x000ea20000000a00 */
[----:B------:R-:W-:Y:S02]  /*0500*/  UIADD3 UR6, UP0, UPT, UR6, 0x4, URZ ;  /* 0x0000000406067890 */ /* 0x000fe4000ff1e0ff */
[----:B------:R-:W-:Y:S02]  /*0510*/  UIADD3 UR12, UPT, UPT, UR12, 0x1, URZ ;  /* 0x000000010c0c7890 */ /* 0x000fe4000fffe0ff */
[----:B------:R-:W-:-:S02]  /*0520*/  UIADD3.X UR7, UPT, UPT, URZ, UR7, URZ, UP0, !UPT ;  /* 0x00000007ff077290 */ /* 0x000fc400087fe4ff */
[----:B------:R-:W-:Y:S02]  /*0530*/  UISETP.NE.AND UP0, UPT, UR12, URZ, UPT ;  /* 0x000000ff0c00728c */ /* 0x000fe4000bf05270 */
[----:B------:R-:W-:-:S04]  /*0540*/  UIADD3 UR4, UP1, UPT, UR4, 0x4, URZ ;  /* 0x0000000404047890 */ /* 0x000fc8000ff3e0ff */
[----:B------:R-:W-:Y:S01]  /*0550*/  UIADD3.X UR5, UPT, UPT, URZ, UR5, URZ, UP1, !UPT ;  /* 0x00000005ff057290 */ /* 0x000fe20008ffe4ff */
[----:B--2---:R1:W-:Y:S02]  /*0560*/  @!P0 STG.E desc[UR14][R8.64], R5 ;  /* 0x0000000508008986 */ /* 0x0043e4000c10190e */
[----:B------:R-:W-:Y:S09]  /*0570*/  BRA.U UP0, `(.L_x_18) ;  /* 0xfffffffd00b87547 */ /* 0x000ff2000b83ffff */
[----:B------:R-:W-:Y:S05]  /*0580*/  EXIT ;  /* 0x000000000000794d */ /* 0x000fea0003800000 */
.L_x_19:
        /* <DEDUP_REMOVED lines=15> */
.L_x_44:


//--------------------- .text._Z12FindLocalMiniPiS_S_S_ --------------------------
	.section	.text._Z12FindLocalMiniPiS_S_S_,"ax",@progbits
	.align	128
        .global         _Z12FindLocalMiniPiS_S_S_
        .type           _Z12FindLocalMiniPiS_S_S_,@function
        .size           _Z12FindLocalMiniPiS_S_S_,(.L_x_45 - _Z12FindLocalMiniPiS_S_S_)
        .other          _Z12FindLocalMiniPiS_S_S_,@"STO_CUDA_ENTRY STV_DEFAULT"
_Z12FindLocalMiniPiS_S_S_:
.text._Z12FindLocalMiniPiS_S_S_:
[----:B------:R-:W-:Y:S01]  /*0000*/  LDC R1, c[0x0][0x37c] ;  /* 0x0000df00ff017b82 */ /* 0x000fe20000000800 */
[----:B------:R-:W0:Y:S07]  /*0010*/  LDCU UR4, c[0x0][0x370] ;  /* 0x00006e00ff0477ac */ /* 0x000e2e0008000800 */
[----:B------:R-:W1:Y:S01]  /*0020*/  LDC R4, c[0x0][0x380] ;  /* 0x0000e000ff047b82 */ /* 0x000e620000000800 */
[----:B------:R-:W-:Y:S01]  /*0030*/  PLOP3.LUT P4, PT, PT, PT, PT, 0x8, 0x80 ;  /* 0x000000000080781c */ /* 0x000fe20003f8e170 */
[----:B------:R-:W-:Y:S01]  /*0040*/  IMAD.MOV.U32 R9, RZ, RZ, 0x7fffffff ;  /* 0x7fffffffff097424 */ /* 0x000fe200078e00ff */
[----:B------:R-:W0:Y:S01]  /*0050*/  LDCU UR12, c[0x0][0x360] ;  /* 0x00006c00ff0c77ac */ /* 0x000e220008000800 */
[----:B------:R-:W-:Y:S01]  /*0060*/  PLOP3.LUT P5, PT, PT, PT, PT, 0x8, 0x80 ;  /* 0x000000000080781c */ /* 0x000fe20003fae170 */
[----:B------:R-:W-:Y:S01]  /*0070*/  IMAD.MOV.U32 R11, RZ, RZ, -0x1 ;  /* 0xffffffffff0b7424 */ /* 0x000fe200078e00ff */
[----:B------:R-:W-:Y:S01]  /*0080*/  PLOP3.LUT P6, PT, PT, PT, PT, 0x8, 0x80 ;  /* 0x000000000080781c */ /* 0x000fe20003fce170 */
[----:B------:R-:W2:Y:S01]  /*0090*/  LDCU.64 UR10, c[0x0][0x358] ;  /* 0x00006b00ff0a77ac */ /* 0x000ea20008000a00 */
[----:B------:R-:W3:Y:S01]  /*00a0*/  S2UR UR7, SR_CgaCtaId ;  /* 0x00000000000779c3 */ /* 0x000ee20000008800 */
[----:B0-----:R-:W-:-:S06]  /*00b0*/  UIMAD UR4, UR4, UR12, URZ ;  /* 0x0000000c040472a4 */ /* 0x001fcc000f8e02ff */
[----:B------:R-:W-:Y:S01]  /*00c0*/  IMAD R5, RZ, RZ, -UR4 ;  /* 0x80000004ff057e24 */ /* 0x000fe2000f8e02ff */
[----:B------:R-:W-:Y:S02]  /*00d0*/  ISETP.NE.U32.AND P2, PT, RZ, UR4, PT ;  /* 0x00000004ff007c0c */ /* 0x000fe4000bf45070 */
[----:B------:R-:W0:Y:S01]  /*00e0*/  I2F.U32.RP R0, UR4 ;  /* 0x0000000400007d06 */ /* 0x000e220008209000 */
[----:B------:R-:W-:-:S07]  /*00f0*/  LOP3.LUT R6, RZ, UR4, RZ, 0x33, !PT ;  /* 0x00000004ff067c12 */ /* 0x000fce000f8e33ff */
[----:B0-----:R-:W0:Y:S02]  /*0100*/  MUFU.RCP R0, R0 ;  /* 0x0000000000007308 */ /* 0x001e240000001000 */
[----:B0-----:R-:W-:Y:S02]  /*0110*/  VIADD R2, R0, 0xffffffe ;  /* 0x0ffffffe00027836 */ /* 0x001fe40000000000 */
[----:B------:R-:W0:Y:S04]  /*0120*/  S2R R0, SR_TID.X ;  /* 0x0000000000007919 */ /* 0x000e280000002100 */
[----:B------:R4:W5:Y:S02]  /*0130*/  F2I.FTZ.U32.TRUNC.NTZ R3, R2 ;  /* 0x0000000200037305 */ /* 0x000964000021f000 */
[----:B----4-:R-:W-:-:S02]  /*0140*/  IMAD.MOV.U32 R2, RZ, RZ, RZ ;  /* 0x000000ffff027224 */ /* 0x010fc400078e00ff */
[----:B-----5:R-:W-:-:S04]  /*0150*/  IMAD R5, R5, R3, RZ ;  /* 0x0000000305057224 */ /* 0x020fc800078e02ff */
[----:B------:R-:W-:-:S06]  /*0160*/  IMAD.HI.U32 R3, R3, R5, R2 ;  /* 0x0000000503037227 */ /* 0x000fcc00078e0002 */
[----:B-1----:R-:W-:-:S04]  /*0170*/  IMAD.HI.U32 R5, R3, R4, RZ ;  /* 0x0000000403057227 */ /* 0x002fc800078e00ff */
[----:B------:R-:W-:-:S04]  /*0180*/  IMAD.MOV R3, RZ, RZ, -R5 ;  /* 0x000000ffff037224 */ /* 0x000fc800078e0a05 */
[----:B------:R-:W-:-:S05]  /*0190*/  IMAD R3, R3, UR4, R4 ;  /* 0x0000000403037c24 */ /* 0x000fca000f8e0204 */
[----:B------:R-:W-:-:S13]  /*01a0*/  ISETP.GE.U32.AND P0, PT, R3, UR4, PT ;  /* 0x0000000403007c0c */ /* 0x000fda000bf06070 */
[----:B------:R-:W-:-:S05]  /*01b0*/  @P0 VIADD R3, R3, -UR4 ;  /* 0x8000000403030c36 */ /* 0x000fca0008000000 */
[----:B------:R-:W-:-:S13]  /*01c0*/  ISETP.GE.U32.AND P1, PT, R3, UR4, PT ;  /* 0x0000000403007c0c */ /* 0x000fda000bf26070 */
[----:B------:R-:W-:Y:S01]  /*01d0*/  @P1 VIADD R3, R3, -UR4 ;  /* 0x8000000403031c36 */ /* 0x000fe20008000000 */
[----:B------:R-:W-:Y:S02]  /*01e0*/  UMOV UR4, 0x400 ;  /* 0x0000040000047882 */ /* 0x000fe40000000000 */
[----:B------:R-:W-:Y:S02]  /*01f0*/  UIADD3 UR6, UPT, UPT, UR4, 0x1000, URZ ;  /* 0x0000100004067890 */ /* 0x000fe4000fffe0ff */
[----:B------:R-:W-:Y:S01]  /*0200*/  SEL R3, R6, R3, !P2 ;  /* 0x0000000306037207 */ /* 0x000fe20005000000 */
[----:B---3--:R-:W-:Y:S02]  /*0210*/  ULEA UR5, UR7, UR4, 0x18 ;  /* 0x0000000407057291 */ /* 0x008fe4000f8ec0ff */
[----:B------:R-:W-:Y:S01]  /*0220*/  ULEA UR6, UR7, UR6, 0x18 ;  /* 0x0000000607067291 */ /* 0x000fe2000f8ec0ff */
[----:B------:R-:W-:Y:S02]  /*0230*/  ISETP.NE.AND P3, PT, R3, RZ, PT ;  /* 0x000000ff0300720c */ /* 0x000fe40003f65270 */
[----:B------:R-:W1:Y:S01]  /*0240*/  S2R R3, SR_CTAID.X ;  /* 0x0000000000037919 */ /* 0x000e620000002500 */
[----:B0-----:R-:W-:-:S02]  /*0250*/  LEA R2, R0, UR5, 0x2 ;  /* 0x0000000500027c11 */ /* 0x001fc4000f8e10ff */
[----:B------:R-:W-:-:S03]  /*0260*/  LEA R4, R0, UR6, 0x2 ;  /* 0x0000000600047c11 */ /* 0x000fc6000f8e10ff */
[----:B------:R0:W-:Y:S04]  /*0270*/  STS [R2], R9 ;  /* 0x0000000902007388 */ /* 0x0001e80000000800 */
[----:B------:R0:W-:Y:S01]  /*0280*/  STS [R4], R11 ;  /* 0x0000000b04007388 */ /* 0x0001e20000000800 */
[----:B------:R-:W-:Y:S01]  /*0290*/  @P3 PLOP3.LUT P4, PT, P0, PT, PT, 0x80, 0x8 ;  /* 0x000000000008381c */ /* 0x000fe2000078f070 */
[----:B------:R-:W-:Y:S01]  /*02a0*/  @!P3 VIADD R8, R5, 0x1 ;  /* 0x000000010508b836 */ /* 0x000fe20000000000 */
[----:B------:R-:W-:Y:S02]  /*02b0*/  @P3 PLOP3.LUT P5, PT, P1, PT, PT, 0x80, 0x8 ;  /* 0x000000000008381c */ /* 0x000fe40000faf070 */
[----:B------:R-:W-:Y:S02]  /*02c0*/  @!P3 PLOP3.LUT P6, PT, P1, PT, PT, 0x80, 0x8 ;  /* 0x000000000008b81c */ /* 0x000fe40000fcf070 */
[----:B------:R-:W-:-:S07]  /*02d0*/  @!P3 SEL R7, R8, R5, P0 ;  /* 0x000000050807b207 */ /* 0x000fce0000000000 */
[----:B------:R-:W-:-:S04]  /*02e0*/  @P4 VIADD R5, R5, 0x1 ;  /* 0x0000000105054836 */ /* 0x000fc80000000000 */
[----:B------:R-:W-:Y:S02]  /*02f0*/  @P5 VIADD R5, R5, 0x1 ;  /* 0x0000000105055836 */ /* 0x000fe40000000000 */
[----:B------:R-:W-:-:S03]  /*0300*/  @P6 VIADD R7, R7, 0x1 ;  /* 0x0000000107076836 */ /* 0x000fc60000000000 */
[C---:B------:R-:W-:Y:S02]  /*0310*/  @P3 SEL R5, R6.reuse, R5, !P2 ;  /* 0x0000000506053207 */ /* 0x040fe40005000000 */
[----:B------:R-:W-:-:S03]  /*0320*/  @!P3 SEL R8, R6, R7, !P2 ;  /* 0x000000070608b207 */ /* 0x000fc60005000000 */
[----:B------:R-:W-:-:S05]  /*0330*/  @P3 VIADD R8, R5, 0x1 ;  /* 0x0000000105083836 */ /* 0x000fca0000000000 */
[----:B------:R-:W-:-:S13]  /*0340*/  ISETP.GE.AND P0, PT, R8, 0x1, PT ;  /* 0x000000010800780c */ /* 0x000fda0003f06270 */
[----:B012---:R-:W-:Y:S05]  /*0350*/  @!P0 BRA `(.L_x_20) ;  /* 0x0000000400b08947 */ /* 0x007fea0003800000 */
[C---:B------:R-:W-:Y:S01]  /*0360*/  ISETP.GE.U32.AND P0, PT, R8.reuse, 0x4, PT ;  /* 0x000000040800780c */ /* 0x040fe20003f06070 */
[----:B------:R-:W-:Y:S01]  /*0370*/  IMAD R9, R3, UR12, R0 ;  /* 0x0000000c03097c24 */ /* 0x000fe2000f8e0200 */
[----:B------:R-:W-:Y:S01]  /*0380*/  LOP3.LUT R5, R8, 0x3, RZ, 0xc0, !PT ;  /* 0x0000000308057812 */ /* 0x000fe200078ec0ff */
[----:B------:R-:W-:Y:S02]  /*0390*/  IMAD.MOV.U32 R6, RZ, RZ, RZ ;  /* 0x000000ffff067224 */ /* 0x000fe400078e00ff */
[----:B------:R-:W-:Y:S02]  /*03a0*/  IMAD.MOV.U32 R7, RZ, RZ, 0x7fffffff ;  /* 0x7fffffffff077424 */ /* 0x000fe400078e00ff */
[----:B------:R-:W-:-:S06]  /*03b0*/  IMAD R9, R9, R8, RZ ;  /* 0x0000000809097224 */ /* 0x000fcc00078e02ff */
[----:B------:R-:W-:Y:S05]  /*03c0*/  @!P0 BRA `(.L_x_21) ;  /* 0x0000000400308947 */ /* 0x000fea0003800000 */
[----:B------:R-:W0:Y:S01]  /*03d0*/  LDC.64 R12, c[0x0][0x388] ;  /* 0x0000e200ff0c7b82 */ /* 0x000e220000000a00 */
[----:B------:R-:W-:Y:S01]  /*03e0*/  LOP3.LUT R6, R8, 0x7ffffffc, RZ, 0xc0, !PT ;  /* 0x7ffffffc08067812 */ /* 0x000fe200078ec0ff */
[C---:B------:R-:W-:Y:S01]  /*03f0*/  VIADD R11, R9.reuse, 0x3 ;  /* 0x00000003090b7836 */ /* 0x040fe20000000000 */
[----:B------:R-:W1:Y:S01]  /*0400*/  LDCU UR4, c[0x0][0x380] ;  /* 0x00007000ff0477ac */ /* 0x000e620008000800 */
[C---:B------:R-:W-:Y:S02]  /*0410*/  VIADD R8, R9.reuse, 0x1 ;  /* 0x0000000109087836 */ /* 0x040fe40000000000 */
[----:B------:R-:W-:Y:S02]  /*0420*/  VIADD R10, R9, 0x2 ;  /* 0x00000002090a7836 */ /* 0x000fe40000000000 */
[----:B------:R-:W2:Y:S01]  /*0430*/  LDC.64 R14, c[0x0][0x390] ;  /* 0x0000e400ff0e7b82 */ /* 0x000ea20000000a00 */
[----:B------:R-:W-:Y:S02]  /*0440*/  IMAD.MOV.U32 R7, RZ, RZ, 0x7fffffff ;  /* 0x7fffffffff077424 */ /* 0x000fe400078e00ff */
[----:B------:R-:W-:-:S02]  /*0450*/  IMAD.MOV.U32 R19, RZ, RZ, R9 ;  /* 0x000000ffff137224 */ /* 0x000fc400078e0009 */
[----:B------:R-:W-:-:S07]  /*0460*/  IMAD.MOV R18, RZ, RZ, -R6 ;  /* 0x000000ffff127224 */ /* 0x000fce00078e0a06 */
.L_x_30:
[C---:B-1----:R-:W-:Y:S01]  /*0470*/  VIADD R25, R11.reuse, 0xfffffffd ;  /* 0xfffffffd0b197836 */ /* 0x042fe20000000000 */
[----:B------:R-:W-:Y:S01]  /*0480*/  BSSY.RECONVERGENT B0, `(.L_x_22) ;  /* 0x0000014000007945 */ /* 0x000fe20003800200 */
[----:B------:R-:W-:Y:S01]  /*0490*/  VIADD R18, R18, 0x4 ;  /* 0x0000000412127836 */ /* 0x000fe20000000000 */
[C---:B-1----:R-:W-:Y:S01]  /*04a0*/  ISETP.GE.AND P0, PT, R11.reuse, UR4, PT ;  /* 0x000000040b007c0c */ /* 0x042fe2000bf06270 */
[----:B---3--:R-:W-:Y:S01]  /*04b0*/  VIADD R23, R11, 0xfffffffe ;  /* 0xfffffffe0b177836 */ /* 0x008fe20000000000 */
[----:B------:R-:W-:Y:S01]  /*04c0*/  ISETP.GE.AND P3, PT, R25, UR4, PT ;  /* 0x0000000419007c0c */ /* 0x000fe2000bf66270 */
[----:B----4-:R-:W-:Y:S01]  /*04d0*/  VIADD R21, R11, 0xffffffff ;  /* 0xffffffff0b157836 */ /* 0x010fe20000000000 */
[----:B------:R-:W-:Y:S02]  /*04e0*/  ISETP.NE.AND P1, PT, R18, RZ, PT ;  /* 0x000000ff1200720c */ /* 0x000fe40003f25270 */
[----:B------:R-:W-:Y:S02]  /*04f0*/  ISETP.GE.AND P4, PT, R23, UR4, PT ;  /* 0x0000000417007c0c */ /* 0x000fe4000bf86270 */
[----:B------:R-:W-:-:S07]  /*0500*/  ISETP.GE.AND P2, PT, R21, UR4, PT ;  /* 0x0000000415007c0c */ /* 0x000fce000bf46270 */
[----:B------:R-:W-:Y:S06]  /*0510*/  @P3 BRA `(.L_x_23) ;  /* 0x0000000000283947 */ /* 0x000fec0003800000 */
[----:B0-----:R-:W-:-:S06]  /*0520*/  IMAD.WIDE R16, R19, 0x4, R12 ;  /* 0x0000000413107825 */ /* 0x001fcc00078e020c */
[----:B------:R-:W3:Y:S02]  /*0530*/  LDG.E R16, desc[UR10][R16.64] ;  /* 0x0000000a10107981 */ /* 0x000ee4000c1e1900 */
[----:B---3--:R-:W-:-:S13]  /*0540*/  ISETP.NE.AND P3, PT, R16, RZ, PT ;  /* 0x000000ff1000720c */ /* 0x008fda0003f65270 */
[----:B------:R-:W-:Y:S05]  /*0550*/  @P3 BRA `(.L_x_23) ;  /* 0x0000000000183947 */ /* 0x000fea0003800000 */
[----:B--2---:R-:W-:-:S06]  /*0560*/  IMAD.WIDE R16, R19, 0x4, R14 ;  /* 0x0000000413107825 */ /* 0x004fcc00078e020e */
[----:B------:R-:W2:Y:S02]  /*0570*/  LDG.E R16, desc[UR10][R16.64] ;  /* 0x0000000a10107981 */ /* 0x000ea4000c1e1900 */
[----:B--2---:R-:W-:-:S13]  /*0580*/  ISETP.GE.AND P3, PT, R16, R7, PT ;  /* 0x000000071000720c */ /* 0x004fda0003f66270 */
[----:B------:R1:W-:Y:S01]  /*0590*/  @!P3 STS [R2], R16 ;  /* 0x000000100200b388 */ /* 0x0003e20000000800 */
[----:B------:R-:W-:-:S03]  /*05a0*/  @!P3 IMAD.MOV.U32 R7, RZ, RZ, R16 ;  /* 0x000000ffff07b224 */ /* 0x000fc600078e0010 */
[----:B------:R1:W-:Y:S04]  /*05b0*/  @!P3 STS [R4], R25 ;  /* 0x000000190400b388 */ /* 0x0003e80000000800 */
.L_x_23:
[----:B------:R-:W-:Y:S05]  /*05c0*/  BSYNC.RECONVERGENT B0 ;  /* 0x0000000000007941 */ /* 0x000fea0003800200 */
.L_x_22:
[----:B------:R-:W-:Y:S04]  /*05d0*/  BSSY.RECONVERGENT B0, `(.L_x_24) ;  /* 0x000000c000007945 */ /* 0x000fe80003800200 */
[----:B------:R-:W-:Y:S05]  /*05e0*/  @P4 BRA `(.L_x_25) ;  /* 0x0000000000284947 */ /* 0x000fea0003800000 */
[----:B01----:R-:W-:-:S06]  /*05f0*/  IMAD.WIDE R16, R8, 0x4, R12 ;  /* 0x0000000408107825 */ /* 0x003fcc00078e020c */
        /* <DEDUP_REMOVED lines=9> */
.L_x_25:
[----:B------:R-:W-:Y:S05]  /*0690*/  BSYNC.RECONVERGENT B0 ;  /* 0x0000000000007941 */ /* 0x000fea0003800200 */
.L_x_24:
[----:B------:R-:W-:Y:S04]  /*06a0*/  BSSY.RECONVERGENT B0, `(.L_x_26) ;  /* 0x000000c000007945 */ /* 0x000fe80003800200 */
[----:B------:R-:W-:Y:S05]  /*06b0*/  @P2 BRA `(.L_x_27) ;  /* 0x0000000000282947 */ /* 0x000fea0003800000 */
[----:B01-3--:R-:W-:-:S06]  /*06c0*/  IMAD.WIDE R16, R10, 0x4, R12 ;  /* 0x000000040a107825 */ /* 0x00bfcc00078e020c */
        /* <DEDUP_REMOVED lines=9> */
.L_x_27:
[----:B------:R-:W-:Y:S05]  /*0760*/  BSYNC.RECONVERGENT B0 ;  /* 0x0000000000007941 */ /* 0x000fea0003800200 */
.L_x_26:
[----:B------:R-:W-:Y:S04]  /*0770*/  BSSY.RECONVERGENT B0, `(.L_x_28) ;  /* 0x000000c000007945 */ /* 0x000fe80003800200 */
[----:B------:R-:W-:Y:S05]  /*0780*/  @P0 BRA `(.L_x_29) ;  /* 0x0000000000280947 */ /* 0x000fea0003800000 */
[----:B01-34-:R-:W-:-:S06]  /*0790*/  IMAD.WIDE R16, R11, 0x4, R12 ;  /* 0x000000040b107825 */ /* 0x01bfcc00078e020c */
        /* <DEDUP_REMOVED lines=9> */
.L_x_29:
[----:B------:R-:W-:Y:S05]  /*0830*/  BSYNC.RECONVERGENT B0 ;  /* 0x0000000000007941 */ /* 0x000fea0003800200 */
.L_x_28:
[----:B0-----:R-:W-:Y:S02]  /*0840*/  VIADD R11, R11, 0x4 ;  /* 0x000000040b0b7836 */ /* 0x001fe40000000000 */
[----:B------:R-:W-:Y:S02]  /*0850*/  VIADD R8, R8, 0x4 ;  /* 0x0000000408087836 */ /* 0x000fe40000000000 */
[----:B------:R-:W-:Y:S02]  /*0860*/  VIADD R10, R10, 0x4 ;  /* 0x000000040a0a7836 */ /* 0x000fe40000000000 */
[----:B------:R-:W-:Y:S01]  /*0870*/  VIADD R19, R19, 0x4 ;  /* 0x0000000413137836 */ /* 0x000fe20000000000 */
[----:B------:R-:W-:Y:S06]  /*0880*/  @P1 BRA `(.L_x_30) ;  /* 0xfffffff800f81947 */ /* 0x000fec000383ffff */
.L_x_21:
[----:B------:R-:W-:-:S13]  /*0890*/  ISETP.NE.AND P0, PT, R5, RZ, PT ;  /* 0x000000ff0500720c */ /* 0x000fda0003f05270 */
[----:B------:R-:W-:Y:S05]  /*08a0*/  @!P0 BRA `(.L_x_20) ;  /* 0x00000000005c8947 */ /* 0x000fea0003800000 */
[----:B------:R-:W0:Y:S01]  /*08b0*/  LDC.64 R10, c[0x0][0x388] ;  /* 0x0000e200ff0a7b82 */ /* 0x000e220000000a00 */
[----:B--2---:R-:W-:Y:S01]  /*08c0*/  IMAD.IADD R15, R9, 0x1, R6 ;  /* 0x00000001090f7824 */ /* 0x004fe200078e0206 */
[----:B------:R-:W2:Y:S01]  /*08d0*/  LDCU UR4, c[0x0][0x380] ;  /* 0x00007000ff0477ac */ /* 0x000ea20008000800 */
[----:B------:R-:W-:-:S05]  /*08e0*/  IMAD.MOV R5, RZ, RZ, -R5 ;  /* 0x000000ffff057224 */ /* 0x000fca00078e0a05 */
[----:B------:R-:W0:Y:S02]  /*08f0*/  LDC.64 R12, c[0x0][0x390] ;  /* 0x0000e400ff0c7b82 */ /* 0x000e240000000a00 */
.L_x_33:
[----:B--2---:R-:W-:Y:S01]  /*0900*/  ISETP.GE.AND P0, PT, R15, UR4, PT ;  /* 0x000000040f007c0c */ /* 0x004fe2000bf06270 */
[----:B------:R-:W-:Y:S01]  /*0910*/  VIADD R5, R5, 0x1 ;  /* 0x0000000105057836 */ /* 0x000fe20000000000 */
[----:B------:R-:W-:Y:S04]  /*0920*/  BSSY.RECONVERGENT B0, `(.L_x_31) ;  /* 0x000000d000007945 */ /* 0x000fe80003800200 */
[----:B------:R-:W-:-:S07]  /*0930*/  ISETP.NE.AND P1, PT, R5, RZ, PT ;  /* 0x000000ff0500720c */ /* 0x000fce0003f25270 */
[----:B------:R-:W-:Y:S06]  /*0940*/  @P0 BRA `(.L_x_32) ;  /* 0x0000000000280947 */ /* 0x000fec0003800000 */
[----:B0-----:R-:W-:-:S06]  /*0950*/  IMAD.WIDE R8, R15, 0x4, R10 ;  /* 0x000000040f087825 */ /* 0x001fcc00078e020a */
[----:B------:R-:W2:Y:S02]  /*0960*/  LDG.E R8, desc[UR10][R8.64] ;  /* 0x0000000a08087981 */ /* 0x000ea4000c1e1900 */
[----:B--2---:R-:W-:-:S13]  /*0970*/  ISETP.NE.AND P0, PT, R8, RZ, PT ;  /* 0x000000ff0800720c */ /* 0x004fda0003f05270 */
[----:B------:R-:W-:Y:S05]  /*0980*/  @P0 BRA `(.L_x_32) ;  /* 0x0000000000180947 */ /* 0x000fea0003800000 */
[----:B------:R-:W-:-:S06]  /*0990*/  IMAD.WIDE R8, R15, 0x4, R12 ;  /* 0x000000040f087825 */ /* 0x000fcc00078e020c */
[----:B------:R-:W2:Y:S02]  /*09a0*/  LDG.E R8, desc[UR10][R8.64] ;  /* 0x0000000a08087981 */ /* 0x000ea4000c1e1900 */
[----:B--2---:R-:W-:-:S13]  /*09b0*/  ISETP.GE.AND P0, PT, R8, R7, PT ;  /* 0x000000070800720c */ /* 0x004fda0003f06270 */
[----:B------:R2:W-:Y:S01]  /*09c0*/  @!P0 STS [R2], R8 ;  /* 0x0000000802008388 */ /* 0x0005e20000000800 */
[----:B------:R-:W-:-:S03]  /*09d0*/  @!P0 IMAD.MOV.U32 R7, RZ, RZ, R8 ;  /* 0x000000ffff078224 */ /* 0x000fc600078e0008 */
[----:B------:R2:W-:Y:S04]  /*09e0*/  @!P0 STS [R4], R15 ;  /* 0x0000000f04008388 */ /* 0x0005e80000000800 */
.L_x_32:
[----:B------:R-:W-:Y:S05]  /*09f0*/  BSYNC.RECONVERGENT B0 ;  /* 0x0000000000007941 */ /* 0x000fea0003800200 */
.L_x_31:
[----:B--2---:R-:W-:Y:S01]  /*0a00*/  VIADD R15, R15, 0x1 ;  /* 0x000000010f0f7836 */ /* 0x004fe20000000000 */
[----:B------:R-:W-:Y:S06]  /*0a10*/  @P1 BRA `(.L_x_33) ;  /* 0xfffffffc00b81947 */ /* 0x000fec000383ffff */
.L_x_20:
[----:B------:R-:W-:Y:S01]  /*0a20*/  BAR.SYNC.DEFER_BLOCKING 0x0 ;  /* 0x0000000000007b1d */ /* 0x000fe20000010000 */
[----:B------:R-:W-:-:S05]  /*0a30*/  ISETP.NE.AND P0, PT, R0, RZ, PT ;  /* 0x000000ff0000720c */ /* 0x000fca0003f05270 */
[----:B------:R-:W-:Y:S08]  /*0a40*/  BSSY.RECONVERGENT B0, `(.L_x_34) ;  /* 0x00000e3000007945 */ /* 0x000ff00003800200 */
[----:B------:R-:W-:Y:S05]  /*0a50*/  @P0 BRA `(.L_x_35) ;  /* 0x0000000c00840947 */ /* 0x000fea0003800000 */
[----:B-1-34-:R-:W1:Y:S01]  /*0a60*/  LDC.64 R4, c[0x0][0x398] ;  /* 0x0000e600ff047b82 */ /* 0x01ae620000000a00 */
[----:B------:R-:W-:Y:S01]  /*0a70*/  IMAD.MOV.U32 R9, RZ, RZ, 0x7fffffff ;  /* 0x7fffffffff097424 */ /* 0x000fe200078e00ff */
[----:B------:R-:W-:Y:S02]  /*0a80*/  UISETP.GE.U32.AND UP0, UPT, UR12, 0x4, UPT ;  /* 0x000000040c00788c */ /* 0x000fe4000bf06070 */
[----:B------:R-:W-:Y:S01]  /*0a90*/  ULOP3.LUT UR6, UR12, 0x3, URZ, 0xc0, !UPT ;  /* 0x000000030c067892 */ /* 0x000fe2000f8ec0ff */
[----:B------:R-:W-:-:S03]  /*0aa0*/  UMOV UR4, URZ ;  /* 0x000000ff00047c82 */ /* 0x000fc60008000000 */
[----:B------:R-:W3:Y:S01]  /*0ab0*/  LDC.64 R6, c[0x0][0x3a0] ;  /* 0x0000e800ff067b82 */ /* 0x000ee20000000a00 */
[----:B-1----:R-:W-:-:S05]  /*0ac0*/  IMAD.WIDE.U32 R4, R3, 0x4, R4 ;  /* 0x0000000403047825 */ /* 0x002fca00078e0004 */
[----:B------:R1:W-:Y:S01]  /*0ad0*/  STG.E desc[UR10][R4.64], R9 ;  /* 0x0000000904007986 */ /* 0x0003e2000c10190a */
[----:B---3--:R-:W-:-:S04]  /*0ae0*/  IMAD.WIDE.U32 R2, R3, 0x4, R6 ;  /* 0x0000000403027825 */ /* 0x008fc800078e0006 */
[----:B------:R-:W-:-:S05]  /*0af0*/  IMAD.MOV.U32 R7, RZ, RZ, -0x1 ;  /* 0xffffffffff077424 */ /* 0x000fca00078e00ff */
[----:B------:R1:W-:Y:S01]  /*0b00*/  STG.E desc[UR10][R2.64], R7 ;  /* 0x0000000702007986 */ /* 0x0003e2000c10190a */
[----:B------:R-:W-:Y:S05]  /*0b10*/  BRA.U !UP0, `(.L_x_36) ;  /* 0x0000000d08047547 */ /* 0x000fea000b800000 */
[----:B------:R-:W3:Y:S01]  /*0b20*/  S2UR UR9, SR_CgaCtaId ;  /* 0x00000000000979c3 */ /* 0x000ee20000008800 */
[----:B------:R-:W-:Y:S01]  /*0b30*/  UMOV UR4, 0x400 ;  /* 0x0000040000047882 */ /* 0x000fe20000000000 */
[----:B------:R-:W-:Y:S02]  /*0b40*/  ULOP3.LUT UR7, UR12, 0xfffffffc, URZ, 0xc0, !UPT ;  /* 0xfffffffc0c077892 */ /* 0x000fe4000f8ec0ff */
[----:B------:R-:W-:Y:S02]  /*0b50*/  UIADD3 UR8, UPT, UPT, UR4, 0x1000, URZ ;  /* 0x0000100004087890 */ /* 0x000fe4000fffe0ff */
[----:B------:R-:W-:Y:S02]  /*0b60*/  ULOP3.LUT UR4, UR12, 0x7fc, URZ, 0xc0, !UPT ;  /* 0x000007fc0c047892 */ /* 0x000fe4000f8ec0ff */
[----:B---3--:R-:W-:Y:S02]  /*0b70*/  ULEA UR8, UR9, UR8, 0x18 ;  /* 0x0000000809087291 */ /* 0x008fe4000f8ec0ff */
[----:B------:R-:W-:-:S02]  /*0b80*/  UIADD3 UR9, UPT, UPT, -UR7, URZ, URZ ;  /* 0x000000ff07097290 */ /* 0x000fc4000fffe1ff */
[----:B------:R-:W-:Y:S02]  /*0b90*/  UIADD3 UR7, UPT, UPT, UR5, 0x8, URZ ;  /* 0x0000000805077890 */ /* 0x000fe4000fffe0ff */
[----:B------:R-:W-:Y:S02]  /*0ba0*/  UISETP.GE.AND UP0, UPT, UR9, URZ, UPT ;  /* 0x000000ff0900728c */ /* 0x000fe4000bf06270 */
[----:B------:R-:W-:-:S07]  /*0bb0*/  UIADD3 UR8, UPT, UPT, UR8, 0x8, URZ ;  /* 0x0000000808087890 */ /* 0x000fce000fffe0ff */
[----:B------:R-:W-:Y:S05]  /*0bc0*/  BRA.U UP0, `(.L_x_37) ;  /* 0x00000009006c7547 */ /* 0x000fea000b800000 */
[----:B------:R-:W-:Y:S02]  /*0bd0*/  UIADD3 UR13, UPT, UPT, -UR9, URZ, URZ ;  /* 0x000000ff090d7290 */ /* 0x000fe4000fffe1ff */
[----:B------:R-:W-:Y:S02]  /*0be0*/  UPLOP3.LUT UP0, UPT, UPT, UPT, UPT, 0x80, 0x8 ;  /* 0x000000000008789c */ /* 0x000fe40003f0f070 */
[----:B------:R-:W-:-:S09]  /*0bf0*/  UISETP.GT.AND UP1, UPT, UR13, 0xc, UPT ;  /* 0x0000000c0d00788c */ /* 0x000fd2000bf24270 */
[----:B------:R-:W-:Y:S05]  /*0c00*/  BRA.U !UP1, `(.L_x_38) ;  /* 0x0000000509787547 */ /* 0x000fea000b800000 */
[----:B------:R-:W-:-:S11]  /*0c10*/  UPLOP3.LUT UP0, UPT, UPT, UPT, UPT, 0x40, 0x4 ;  /* 0x000000000004789c */ /* 0x000fd60003f0e870 */
.L_x_39:
[----:B---3--:R-:W3:Y:S04]  /*0c20*/  LDG.E R0, desc[UR10][R4.64] ;  /* 0x0000000a04007981 */ /* 0x008ee8000c1e1900 */
[----:B0-----:R-:W3:Y:S04]  /*0c30*/  LDS.64 R10, [UR7+-0x8] ;  /* 0xfffff807ff0a7984 */ /* 0x001ee80008000a00 */
[----:B--2---:R-:W-:Y:S01]  /*0c40*/  LDS.64 R14, [UR7] ;  /* 0x00000007ff0e7984 */ /* 0x004fe20008000a00 */
[----:B---3--:R-:W-:-:S13]  /*0c50*/  ISETP.GE.AND P0, PT, R10, R0, PT ;  /* 0x000000000a00720c */ /* 0x008fda0003f06270 */
[----:B-1----:R-:W0:Y:S04]  /*0c60*/  @!P0 LDS R7, [UR8+-0x8] ;  /* 0xfffff808ff078984 */ /* 0x002e280008000800 */
[----:B------:R-:W-:Y:S04]  /*0c70*/  @!P0 STG.E desc[UR10][R4.64], R10 ;  /* 0x0000000a04008986 */ /* 0x000fe8000c10190a */
[----:B0-----:R-:W-:Y:S04]  /*0c80*/  @!P0 STG.E desc[UR10][R2.64], R7 ;  /* 0x0000000702008986 */ /* 0x001fe8000c10190a */
[----:B------:R-:W2:Y:S02]  /*0c90*/  @!P0 LDG.E R0, desc[UR10][R4.64] ;  /* 0x0000000a04008981 */ /* 0x000ea4000c1e1900 */
[----:B--2---:R-:W-:-:S13]  /*0ca0*/  ISETP.GE.AND P0, PT, R11, R0, PT ;  /* 0x000000000b00720c */ /* 0x004fda0003f06270 */
[----:B------:R-:W0:Y:S04]  /*0cb0*/  @!P0 LDS R13, [UR8+-0x4] ;  /* 0xfffffc08ff0d8984 */ /* 0x000e280008000800 */
[----:B------:R-:W-:Y:S04]  /*0cc0*/  @!P0 STG.E desc[UR10][R4.64], R11 ;  /* 0x0000000b04008986 */ /* 0x000fe8000c10190a */
[----:B------:R-:W-:Y:S04]  /*0cd0*/  LDS.64 R10, [UR7+0x8] ;  /* 0x00000807ff0a7984 */ /* 0x000fe80008000a00 */
[----:B0-----:R-:W-:Y:S04]  /*0ce0*/  @!P0 STG.E desc[UR10][R2.64], R13 ;  /* 0x0000000d02008986 */ /* 0x001fe8000c10190a */
[----:B------:R-:W2:Y:S02]  /*0cf0*/  @!P0 LDG.E R0, desc[UR10][R4.64] ;  /* 0x0000000a04008981 */ /* 0x000ea4000c1e1900 */
[----:B--2---:R-:W-:-:S13]  /*0d00*/  ISETP.GE.AND P0, PT, R14, R0, PT ;  /* 0x000000000e00720c */ /* 0x004fda0003f06270 */
[----:B------:R-:W0:Y:S04]  /*0d10*/  @!P0 LDS R9, [UR8] ;  /* 0x00000008ff098984 */ /* 0x000e280008000800 */
[----:B------:R-:W-:Y:S04]  /*0d20*/  @!P0 STG.E desc[UR10][R4.64], R14 ;  /* 0x0000000e04008986 */ /* 0x000fe8000c10190a */
[----:B0-----:R-:W-:Y:S04]  /*0d30*/  @!P0 STG.E desc[UR10][R2.64], R9 ;  /* 0x0000000902008986 */ /* 0x001fe8000c10190a */
[----:B------:R-:W2:Y:S02]  /*0d40*/  @!P0 LDG.E R0, desc[UR10][R4.64] ;  /* 0x0000000a04008981 */ /* 0x000ea4000c1e1900 */
[----:B--2---:R-:W-:-:S13]  /*0d50*/  ISETP.GE.AND P0, PT, R15, R0, PT ;  /* 0x000000000f00720c */ /* 0x004fda0003f06270 */
[----:B------:R-:W0:Y:S04]  /*0d60*/  @!P0 LDS R17, [UR8+0x4] ;  /* 0x00000408ff118984 */ /* 0x000e280008000800 */
[----:B------:R-:W-:Y:S04]  /*0d70*/  @!P0 STG.E desc[UR10][R4.64], R15 ;  /* 0x0000000f04008986 */ /* 0x000fe8000c10190a */
[----:B------:R-:W-:Y:S04]  /*0d80*/  LDS.64 R14, [UR7+0x10] ;  /* 0x00001007ff0e7984 */ /* 0x000fe80008000a00 */
[----:B0-----:R-:W-:Y:S04]  /*0d90*/  @!P0 STG.E desc[UR10][R2.64], R17 ;  /* 0x0000001102008986 */ /* 0x001fe8000c10190a */
[----:B------:R-:W2:Y:S02]  /*0da0*/  LDG.E R0, desc[UR10][R4.64] ;  /* 0x0000000a04007981 */ /* 0x000ea4000c1e1900 */
[----:B--2---:R-:W-:-:S13]  /*0db0*/  ISETP.GE.AND P0, PT, R10, R0, PT ;  /* 0x000000000a00720c */ /* 0x004fda0003f06270 */
[----:B------:R-:W0:Y:S04]  /*0dc0*/  @!P0 LDS R7, [UR8+0x8] ;  /* 0x00000808ff078984 */ /* 0x000e280008000800 */
        /* <DEDUP_REMOVED lines=8> */
[----:B------:R-:W2:Y:S02]  /*0e50*/  @!P0 LDG.E R0, desc[UR10][R4.64] ;  /* 0x0000000a04008981 */ /* 0x000ea4000c1e1900 */
        /* <DEDUP_REMOVED lines=47> */
[----:B------:R-:W2:Y:S01]  /*1150*/  @!P0 LDG.E R0, desc[UR10][R4.64] ;  /* 0x0000000a04008981 */ /* 0x000ea2000c1e1900 */
[----:B------:R-:W-:-:S02]  /*1160*/  UIADD3 UR9, UPT, UPT, UR9, 0x10, URZ ;  /* 0x0000001009097890 */ /* 0x000fc4000fffe0ff */
[----:B------:R-:W-:Y:S02]  /*1170*/  UIADD3 UR7, UPT, UPT, UR7, 0x40, URZ ;  /* 0x0000004007077890 */ /* 0x000fe4000fffe0ff */
[----:B------:R-:W-:Y:S01]  /*1180*/  UISETP.GE.AND UP1, UPT, UR9, -0xc, UPT ;  /* 0xfffffff40900788c */ /* 0x000fe2000bf26270 */
[----:B--2---:R-:W-:-:S13]  /*1190*/  ISETP.GE.AND P0, PT, R15, R0, PT ;  /* 0x000000000f00720c */ /* 0x004fda0003f06270 */
[----:B------:R-:W0:Y:S01]  /*11a0*/  @!P0 LDS R7, [UR8+0x34] ;  /* 0x00003408ff078984 */ /* 0x000e220008000800 */
[----:B------:R-:W-:-:S03]  /*11b0*/  UIADD3 UR8, UPT, UPT, UR8, 0x40, URZ ;  /* 0x0000004008087890 */ /* 0x000fc6000fffe0ff */
[----:B------:R3:W-:Y:S04]  /*11c0*/  @!P0 STG.E desc[UR10][R4.64], R15 ;  /* 0x0000000f04008986 */ /* 0x0007e8000c10190a */
[----:B0-----:R3:W-:Y:S01]  /*11d0*/  @!P0 STG.E desc[UR10][R2.64], R7 ;  /* 0x0000000702008986 */ /* 0x0017e2000c10190a */
[----:B------:R-:W-:Y:S05]  /*11e0*/  BRA.U !UP1, `(.L_x_39) ;  /* 0xfffffff9098c7547 */ /* 0x000fea000b83ffff */
.L_x_38:
[----:B------:R-:W-:-:S04]  /*11f0*/  UIADD3 UR13, UPT, UPT, -UR9, URZ, URZ ;  /* 0x000000ff090d7290 */ /* 0x000fc8000fffe1ff */
[----:B------:R-:W-:-:S09]  /*1200*/  UISETP.GT.AND UP1, UPT, UR13, 0x4, UPT ;  /* 0x000000040d00788c */ /* 0x000fd2000bf24270 */
[----:B------:R-:W-:Y:S05]  /*1210*/  BRA.U !UP1, `(.L_x_40) ;  /* 0x0000000109d07547 */ /* 0x000fea000b800000 */
[----:B------:R-:W4:Y:S04]  /*1220*/  LDG.E R0, desc[UR10][R4.64] ;  /* 0x0000000a04007981 */ /* 0x000f28000c1e1900 */
[----:B0-----:R-:W4:Y:S04]  /*1230*/  LDS.64 R10, [UR7+-0x8] ;  /* 0xfffff807ff0a7984 */ /* 0x001f280008000a00 */
[----:B--23--:R-:W-:Y:S01]  /*1240*/  LDS.64 R14, [UR7] ;  /* 0x00000007ff0e7984 */ /* 0x00cfe20008000a00 */
[----:B----4-:R-:W-:-:S13]  /*1250*/  ISETP.GE.AND P0, PT, R10, R0, PT ;  /* 0x000000000a00720c */ /* 0x010fda0003f06270 */
[----:B-1----:R-:W0:Y:S04]  /*1260*/  @!P0 LDS R7, [UR8+-0x8] ;  /* 0xfffff808ff078984 */ /* 0x002e280008000800 */
[----:B------:R-:W-:Y:S04]  /*1270*/  @!P0 STG.E desc[UR10][R4.64], R10 ;  /* 0x0000000a04008986 */ /* 0x000fe8000c10190a */
[----:B0-----:R-:W-:Y:S04]  /*1280*/  @!P0 STG.E desc[UR10][R2.64], R7 ;  /* 0x0000000702008986 */ /* 0x001fe8000c10190a */
[----:B------:R-:W2:Y:S02]  /*1290*/  @!P0 LDG.E R0, desc[UR10][R4.64] ;  /* 0x0000000a04008981 */ /* 0x000ea4000c1e1900 */
[----:B--2---:R-:W-:-:S13]  /*12a0*/  ISETP.GE.AND P0, PT, R11, R0, PT ;  /* 0x000000000b00720c */ /* 0x004fda0003f06270 */
[----:B------:R-:W0:Y:S04]  /*12b0*/  @!P0 LDS R13, [UR8+-0x4] ;  /* 0xfffffc08ff0d8984 */ /* 0x000e280008000800 */
[----:B------:R-:W-:Y:S04]  /*12c0*/  @!P0 STG.E desc[UR10][R4.64], R11 ;  /* 0x0000000b04008986 */ /* 0x000fe8000c10190a */
[----:B------:R-:W-:Y:S04]  /*12d0*/  LDS R11, [UR7+0x8] ;  /* 0x00000807ff0b7984 */ /* 0x000fe80008000800 */
[----:B0-----:R-:W-:Y:S04]  /*12e0*/  @!P0 STG.E desc[UR10][R2.64], R13 ;  /* 0x0000000d02008986 */ /* 0x001fe8000c10190a */
[----:B------:R-:W2:Y:S04]  /*12f0*/  @!P0 LDG.E R0, desc[UR10][R4.64] ;  /* 0x0000000a04008981 */ /* 0x000ea8000c1e1900 */
[----:B------:R-:W-:Y:S01]  /*1300*/  LDS R13, [UR7+0xc] ;  /* 0x00000c07ff0d7984 */ /* 0x000fe20008000800 */
        /* <DEDUP_REMOVED lines=15> */
[----:B------:R-:W2:Y:S01]  /*1400*/  @!P0 LDG.E R0, desc[UR10][R4.64] ;  /* 0x0000000a04008981 */ /* 0x000ea2000c1e1900 */
[----:B------:R-:W-:Y:S01]  /*1410*/  UIADD3 UR8, UPT, UPT, UR8, 0x10, URZ ;  /* 0x0000001008087890 */ /* 0x000fe2000fffe0ff */
[----:B--2---:R-:W-:-:S13]  /*1420*/  ISETP.GE.AND P0, PT, R13, R0, PT ;  /* 0x000000000d00720c */ /* 0x004fda0003f06270 */
[----:B------:R-:W0:Y:S04]  /*1430*/  @!P0 LDS R9, [UR8+-0x4] ;  /* 0xfffffc08ff098984 */ /* 0x000e280008000800 */
[----:B------:R-:W-:Y:S04]  /*1440*/  @!P0 STG.E desc[UR10][R4.64], R13 ;  /* 0x0000000d04008986 */ /* 0x000fe8000c10190a */
[----:B0-----:R-:W-:Y:S04]  /*1450*/  @!P0 STG.E desc[UR10][R2.64], R9 ;  /* 0x0000000902008986 */ /* 0x001fe8000c10190a */
[----:B------:R-:W2:Y:S02]  /*1460*/  @!P0 LDG.E R0, desc[UR10][R4.64] ;  /* 0x0000000a04008981 */ /* 0x000ea4000c1e1900 */
[----:B--2---:R-:W-:-:S13]  /*1470*/  ISETP.GE.AND P0, PT, R14, R0, PT ;  /* 0x000000000e00720c */ /* 0x004fda0003f06270 */
[----:B------:R-:W0:Y:S04]  /*1480*/  @!P0 LDS R7, [UR8] ;  /* 0x00000008ff078984 */ /* 0x000e280008000800 */
[----:B------:R-:W-:Y:S04]  /*1490*/  @!P0 STG.E desc[UR10][R4.64], R14 ;  /* 0x0000000e04008986 */ /* 0x000fe8000c10190a */
[----:B0-----:R-:W-:Y:S04]  /*14a0*/  @!P0 STG.E desc[UR10][R2.64], R7 ;  /* 0x0000000702008986 */ /* 0x001fe8000c10190a */
[----:B------:R-:W2:Y:S01]  /*14b0*/  @!P0 LDG.E R0, desc[UR10][R4.64] ;  /* 0x0000000a04008981 */ /* 0x000ea2000c1e1900 */
[----:B------:R-:W-:-:S02]  /*14c0*/  UIADD3 UR9, UPT, UPT, UR9, 0x4, URZ ;  /* 0x0000000409097890 */ /* 0x000fc4000fffe0ff */
[----:B------:R-:W-:Y:S02]  /*14d0*/  UIADD3 UR7, UPT, UPT, UR7, 0x10, URZ ;  /* 0x0000001007077890 */ /* 0x000fe4000fffe0ff */
[----:B------:R-:W-:Y:S02]  /*14e0*/  UIADD3 UR9, UPT, UPT, UR9, 0x4, URZ ;  /* 0x0000000409097890 */ /* 0x000fe4000fffe0ff */
[----:B------:R-:W-:Y:S02]  /*14f0*/  UIADD3 UR7, UPT, UPT, UR7, 0x10, URZ ;  /* 0x0000001007077890 */ /* 0x000fe4000fffe0ff */
[----:B------:R-:W-:Y:S01]  /*1500*/  UPLOP3.LUT UP0, UPT, UPT, UPT, UPT, 0x40, 0x4 ;  /* 0x000000000004789c */ /* 0x000fe20003f0e870 */
[----:B--2---:R-:W-:-:S13]  /*1510*/  ISETP.GE.AND P0, PT, R15, R0, PT ;  /* 0x000000000f00720c */ /* 0x004fda0003f06270 */
[----:B------:R-:W0:Y:S01]  /*1520*/  @!P0 LDS R11, [UR8+0x4] ;  /* 0x00000408ff0b8984 */ /* 0x000e220008000800 */
[----:B------:R-:W-:-:S03]  /*1530*/  UIADD3 UR8, UPT, UPT, UR8, 0x10, URZ ;  /* 0x0000001008087890 */ /* 0x000fc6000fffe0ff */
[----:B------:R4:W-:Y:S04]  /*1540*/  @!P0 STG.E desc[UR10][R4.64], R15 ;  /* 0x0000000f04008986 */ /* 0x0009e8000c10190a */
[----:B0-----:R4:W-:Y:S05]  /*1550*/  @!P0 STG.E desc[UR10][R2.64], R11 ;  /* 0x0000000b02008986 */ /* 0x0019ea000c10190a */
.L_x_40:
[----:B------:R-:W-:-:S09]  /*1560*/  UISETP.NE.OR UP0, UPT, UR9, URZ, UP0 ;  /* 0x000000ff0900728c */ /* 0x000fd20008705670 */
[----:B------:R-:W-:Y:S05]  /*1570*/  BRA.U !UP0, `(.L_x_36) ;  /* 0x00000001086c7547 */ /* 0x000fea000b800000 */
.L_x_37:
[----:B------:R-:W5:Y:S04]  /*1580*/  LDG.E R0, desc[UR10][R4.64] ;  /* 0x0000000a04007981 */ /* 0x000f68000c1e1900 */
[----:B0---4-:R-:W5:Y:S04]  /*1590*/  LDS.64 R10, [UR7+-0x8] ;  /* 0xfffff807ff0a7984 */ /* 0x011f680008000a00 */
[----:B-123--:R-:W-:Y:S01]  /*15a0*/  LDS.64 R14, [UR7] ;  /* 0x00000007ff0e7984 */ /* 0x00efe20008000a00 */
[----:B-----5:R-:W-:-:S13]  /*15b0*/  ISETP.GE.AND P0, PT, R10, R0, PT ;  /* 0x000000000a00720c */ /* 0x020fda0003f06270 */
[----:B-1----:R-:W0:Y:S04]  /*15c0*/  @!P0 LDS R7, [UR8+-0x8] ;  /* 0xfffff808ff078984 */ /* 0x002e280008000800 */
[----:B------:R-:W-:Y:S04]  /*15d0*/  @!P0 STG.E desc[UR10][R4.64], R10 ;  /* 0x0000000a04008986 */ /* 0x000fe8000c10190a */
[----:B0-----:R-:W-:Y:S04]  /*15e0*/  @!P0 STG.E desc[UR10][R2.64], R7 ;  /* 0x0000000702008986 */ /* 0x001fe8000c10190a */
[----:B------:R-:W2:Y:S02]  /*15f0*/  @!P0 LDG.E R0, desc[UR10][R4.64] ;  /* 0x0000000a04008981 */ /* 0x000ea4000c1e1900 */
        /* <DEDUP_REMOVED lines=12> */
[----:B------:R-:W-:Y:S01]  /*16c0*/  UISETP.NE.AND UP0, UPT, UR9, URZ, UPT ;  /* 0x000000ff0900728c */ /* 0x000fe2000bf05270 */
[----:B--2---:R-:W-:-:S13]  /*16d0*/  ISETP.GE.AND P0, PT, R15, R0, PT ;  /* 0x000000000f00720c */ /* 0x004fda0003f06270 */
[----:B------:R-:W0:Y:S01]  /*16e0*/  @!P0 LDS R7, [UR8+0x4] ;  /* 0x00000408ff078984 */ /* 0x000e220008000800 */
[----:B------:R-:W-:-:S03]  /*16f0*/  UIADD3 UR8, UPT, UPT, UR8, 0x10, URZ ;  /* 0x0000001008087890 */ /* 0x000fc6000fffe0ff */
[----:B------:R1:W-:Y:S04]  /*1700*/  @!P0 STG.E desc[UR10][R4.64], R15 ;  /* 0x0000000f04008986 */ /* 0x0003e8000c10190a */
[----:B0-----:R1:W-:Y:S01]  /*1710*/  @!P0 STG.E desc[UR10][R2.64], R7 ;  /* 0x0000000702008986 */ /* 0x0013e2000c10190a */
[----:B------:R-:W-:Y:S05]  /*1720*/  BRA.U UP0, `(.L_x_37) ;  /* 0xfffffffd00947547 */ /* 0x000fea000b83ffff */
.L_x_36:
[----:B------:R-:W-:-:S09]  /*1730*/  UISETP.NE.AND UP0, UPT, UR6, URZ, UPT ;  /* 0x000000ff0600728c */ /* 0x000fd2000bf05270 */
[----:B------:R-:W-:Y:S05]  /*1740*/  BRA.U !UP0, `(.L_x_35) ;  /* 0x0000000108487547 */ /* 0x000fea000b800000 */
[----:B------:R-:W5:Y:S01]  /*1750*/  S2UR UR8, SR_CgaCtaId ;  /* 0x00000000000879c3 */ /* 0x000f620000008800 */
[----:B------:R-:W-:Y:S01]  /*1760*/  UMOV UR7, 0x400 ;  /* 0x0000040000077882 */ /* 0x000fe20000000000 */
[----:B------:R-:W-:Y:S02]  /*1770*/  UIADD3 UR6, UPT, UPT, -UR6, URZ, URZ ;  /* 0x000000ff06067290 */ /* 0x000fe4000fffe1ff */
[----:B------:R-:W-:-:S04]  /*1780*/  UIADD3 UR7, UPT, UPT, UR7, 0x1000, URZ ;  /* 0x0000100007077890 */ /* 0x000fc8000fffe0ff */
[----:B-----5:R-:W-:Y:S02]  /*1790*/  ULEA UR7, UR8, UR7, 0x18 ;  /* 0x0000000708077291 */ /* 0x020fe4000f8ec0ff */
[----:B------:R-:W-:Y:S02]  /*17a0*/  ULEA UR8, UR4, UR5, 0x2 ;  /* 0x0000000504087291 */ /* 0x000fe4000f8e10ff */
[----:B------:R-:W-:-:S12]  /*17b0*/  ULEA UR4, UR4, UR7, 0x2 ;  /* 0x0000000704047291 */ /* 0x000fd8000f8e10ff */
.L_x_41:
[----:B------:R-:W5:Y:S01]  /*17c0*/  LDG.E R0, desc[UR10][R4.64] ;  /* 0x0000000a04007981 */ /* 0x000f62000c1e1900 */
[----:B------:R-:W-:-:S03]  /*17d0*/  UIADD3 UR6, UPT, UPT, UR6, 0x1, URZ ;  /* 0x0000000106067890 */ /* 0x000fc6000fffe0ff */
[----:B-1-3--:R-:W5:Y:S01]  /*17e0*/  LDS R9, [UR8] ;  /* 0x00000008ff097984 */ /* 0x00af620008000800 */
[----:B------:R-:W-:Y:S02]  /*17f0*/  UISETP.NE.AND UP0, UPT, UR6, URZ, UPT ;  /* 0x000000ff0600728c */ /* 0x000fe4000bf05270 */
[----:B------:R-:W-:Y:S01]  /*1800*/  UIADD3 UR8, UPT, UPT, UR8, 0x4, URZ ;  /* 0x0000000408087890 */ /* 0x000fe2000fffe0ff */
[----:B-----5:R-:W-:-:S13]  /*1810*/  ISETP.GE.AND P0, PT, R9, R0, PT ;  /* 0x000000000900720c */ /* 0x020fda0003f06270 */
[----:B---3--:R-:W1:Y:S01]  /*1820*/  @!P0 LDS R7, [UR4] ;  /* 0x00000004ff078984 */ /* 0x008e620008000800 */
[----:B------:R-:W-:-:S03]  /*1830*/  UIADD3 UR4, UPT, UPT, UR4, 0x4, URZ ;  /* 0x0000000404047890 */ /* 0x000fc6000fffe0ff */
[----:B------:R3:W-:Y:S04]  /*1840*/  @!P0 STG.E desc[UR10][R4.64], R9 ;  /* 0x0000000904008986 */ /* 0x0007e8000c10190a */
[----:B-1----:R3:W-:Y:S01]  /*1850*/  @!P0 STG.E desc[UR10][R2.64], R7 ;  /* 0x0000000702008986 */ /* 0x0027e2000c10190a */
[----:B------:R-:W-:Y:S05]  /*1860*/  BRA.U UP0, `(.L_x_41) ;  /* 0xfffffffd00d47547 */ /* 0x000fea000b83ffff */
.L_x_35:
[----:B------:R-:W-:Y:S05]  /*1870*/  BSYNC.RECONVERGENT B0 ;  /* 0x0000000000007941 */ /* 0x000fea0003800200 */
.L_x_34:
[----:B------:R-:W-:Y:S06]  /*1880*/  BAR.SYNC.DEFER_BLOCKING 0x0 ;  /* 0x0000000000007b1d */ /* 0x000fec0000010000 */
[----:B------:R-:W-:Y:S05]  /*1890*/  EXIT ;  /* 0x000000000000794d */ /* 0x000fea0003800000 */
.L_x_42:
        /* <DEDUP_REMOVED lines=14> */
.L_x_45:


//--------------------- .nv.shared.reserved.0     --------------------------
	.section	.nv.shared.reserved.0,"aw",@nobits
	.weak		__nv_reservedSMEM_offset_0_alias
	.size		__nv_reservedSMEM_offset_0_alias, 0, 64
	.other		__nv_reservedSMEM_offset_0_alias,@"STO_CUDA_RESERVED_SHARED STV_DEFAULT"
__nv_reservedSMEM_offset_0_alias:
	.zero		0
	.zero		64


//--------------------- .nv.shared._Z12FindLocalMiniPiS_S_S_ --------------------------
	.section	.nv.shared._Z12FindLocalMiniPiS_S_S_,"aw",@nobits
	.sectionflags	@""
	.align	4
.nv.shared._Z12FindLocalMiniPiS_S_S_:
	.zero		9216


//--------------------- .nv.constant0._Z10UpdatePathiPiS_S_S_S_S_ --------------------------
	.section	.nv.constant0._Z10UpdatePathiPiS_S_S_S_S_,"a",@progbits
	.sectionflags	@""
	.align	4
.nv.constant0._Z10UpdatePathiPiS_S_S_S_S_:
	.zero		952


//--------------------- .nv.constant0._Z15UpdateGlobalMinPiS_S_S_S_ --------------------------
	.section	.nv.constant0._Z15UpdateGlobalMinPiS_S_S_S_,"a",@progbits
	.sectionflags	@""
	.align	4
.nv.constant0._Z15UpdateGlobalMinPiS_S_S_S_:
	.zero		936


//--------------------- .nv.constant0._Z12FindLocalMiniPiS_S_S_ --------------------------
	.section	.nv.constant0._Z12FindLocalMiniPiS_S_S_,"a",@progbits
	.sectionflags	@""
	.align	4
.nv.constant0._Z12FindLocalMiniPiS_S_S_:
	.zero		936


//--------------------- SYMBOLS --------------------------

	.type		.nv.reservedSmem.offset0,@object
	.size		.nv.reservedSmem.offset0,0x4
	.type		.nv.reservedSmem.cap,@object
	.size		.nv.reservedSmem.cap,0x4
